	.target	sm_100a

	.elftype	@"ET_EXEC"


//--------------------- .note.nv.tkinfo           --------------------------
	.section	.note.nv.tkinfo,"",@"SHT_NOTE"
	.sectionflags	@"SHF_NOTE_NV_TKINFO"
	.tkinfo
        /*0018*/ 	.word	0x00000002
        /*0030*/ 	.string	""
        /*0030*/ 	.string	"ptxas"
        /*0030*/ 	.string	"Cuda compilation tools, release 13.0, V13.0.88"
        /*0030*/ 	.string	"Build cuda_13.0.r13.0/compiler.36424714_0"
        /*0030*/ 	.string	"-arch sm_100a -m 64 "



//--------------------- .note.nv.cuinfo           --------------------------
	.section	.note.nv.cuinfo,"",@"SHT_NOTE"
	.sectionflags	@"SHF_NOTE_NV_CUINFO"
        /*0018*/ 	.short	0x0002
        /*001a*/ 	.short	0x0064
        /*001c*/ 	.short	0x0082
	.zero		2


//--------------------- .nv.info                  --------------------------
	.section	.nv.info,"",@"SHT_CUDA_INFO"
	.align	4


	//----- nvinfo : EIATTR_REGCOUNT
	.align		4
        /*0000*/ 	.byte	0x04, 0x2f
        /*0002*/ 	.short	(.L_20 - .L_19)
	.align		4
.L_19:
        /*0004*/ 	.word	index@(_ZN7cutlass13device_kernelINS_4gemm6kernel13GemmUniversalIN4cute5tupleIJiiiiEEENS1_10collective13CollectiveMmaINS1_35MainloopSm100TmaUmmaWarpSpecializedILi7ELi2ELi2ENS5_IJNS4_1CILi1EEESB_SB_EEEEENS5_IJNSA_ILi128EEENSA_ILi256EEENSA_ILi64EEEEEEaNS5_IJlSB_lEEEaSI_NS4_8TiledMMAINS4_8MMA_AtomIJNS4_15SM100_MMA_S8_SSIaaiLi128ELi256ELNS4_4UMMA5MajorE0ELSN_0ELNSM_8SaturateE0EEEEEENS4_6LayoutISC_NS5_IJNSA_ILi0EEESS_SS_EEEEENS5_IJNS4_10UnderscoreESV_SV_EEEEENS4_13SM90_TMA_LOADENS4_14ComposedLayoutINS4_7SwizzleILi2ELi4ELi3EEENS4_18smem_ptr_flag_bitsILi8EEENSR_INS5_IJNSA_ILi8EEESG_EEENS5_IJSG_SB_EEEEEEEvNS4_8identityESY_S18_vS19_EENS_8epilogue10collective18CollectiveEpilogueINS1B_23Sm100TmaWarpSpecializedILi4ELi2ELi64ELb0ELb0EEEJSH_NS5_IJNSR_ISE_SB_EENSR_ISG_SB_EEEEEaSI_aSI_NS1B_6fusion15FusionCallbacksIS1F_NS1J_17LinearCombinationIaiaiLNS_15FloatRoundStyleE2EEESH_S1I_JEEENS4_5SM1004TMEM4LOAD26SM100_TMEM_LOAD_32dp32b64xESY_S18_NS4_39AutoVectorizingCopyWithAssumedAlignmentILi128EEENS4_14SM90_TMA_STOREES18_S1U_S1U_EEEvvEEEEvNT_6ParamsE)
        /*0008*/ 	.word	0x000000af


	//----- nvinfo : EIATTR_FRAME_SIZE
	.align		4
.L_20:
        /*000c*/ 	.byte	0x04, 0x11
        /*000e*/ 	.short	(.L_22 - .L_21)
	.align		4
.L_21:
        /*0010*/ 	.word	index@($__internal_2_$__cuda_sm10x_tcgen05_guardrail_trap_unallocated_columns_being_dealloced)
        /*0014*/ 	.word	0x00000000


	//----- nvinfo : EIATTR_FRAME_SIZE
	.align		4
.L_22:
        /*0018*/ 	.byte	0x04, 0x11
        /*001a*/ 	.short	(.L_24 - .L_23)
	.align		4
.L_23:
        /*001c*/ 	.word	index@($__internal_1_$__cuda_sm10x_tcgen05_guardrail_trap_phase_invalid_during_alloc)
        /*0020*/ 	.word	0x00000000


	//----- nvinfo : EIATTR_FRAME_SIZE
	.align		4
.L_24:
        /*0024*/ 	.byte	0x04, 0x11
        /*0026*/ 	.short	(.L_26 - .L_25)
	.align		4
.L_25:
        /*0028*/ 	.word	index@($__internal_0_$__cuda_sm10x_tcgen05_guardrail_trap_col_being_dealloced_not_returned_by_alloc)
        /*002c*/ 	.word	0x00000000


	//----- nvinfo : EIATTR_FRAME_SIZE
	.align		4
.L_26:
        /*0030*/ 	.byte	0x04, 0x11
        /*0032*/ 	.short	(.L_28 - .L_27)
	.align		4
.L_27:
        /*0034*/ 	.word	index@(_ZN7cutlass13device_kernelINS_4gemm6kernel13GemmUniversalIN4cute5tupleIJiiiiEEENS1_10collective13CollectiveMmaINS1_35MainloopSm100TmaUmmaWarpSpecializedILi7ELi2ELi2ENS5_IJNS4_1CILi1EEESB_SB_EEEEENS5_IJNSA_ILi128EEENSA_ILi256EEENSA_ILi64EEEEEEaNS5_IJlSB_lEEEaSI_NS4_8TiledMMAINS4_8MMA_AtomIJNS4_15SM100_MMA_S8_SSIaaiLi128ELi256ELNS4_4UMMA5MajorE0ELSN_0ELNSM_8SaturateE0EEEEEENS4_6LayoutISC_NS5_IJNSA_ILi0EEESS_SS_EEEEENS5_IJNS4_10UnderscoreESV_SV_EEEEENS4_13SM90_TMA_LOADENS4_14ComposedLayoutINS4_7SwizzleILi2ELi4ELi3EEENS4_18smem_ptr_flag_bitsILi8EEENSR_INS5_IJNSA_ILi8EEESG_EEENS5_IJSG_SB_EEEEEEEvNS4_8identityESY_S18_vS19_EENS_8epilogue10collective18CollectiveEpilogueINS1B_23Sm100TmaWarpSpecializedILi4ELi2ELi64ELb0ELb0EEEJSH_NS5_IJNSR_ISE_SB_EENSR_ISG_SB_EEEEEaSI_aSI_NS1B_6fusion15FusionCallbacksIS1F_NS1J_17LinearCombinationIaiaiLNS_15FloatRoundStyleE2EEESH_S1I_JEEENS4_5SM1004TMEM4LOAD26SM100_TMEM_LOAD_32dp32b64xESY_S18_NS4_39AutoVectorizingCopyWithAssumedAlignmentILi128EEENS4_14SM90_TMA_STOREES18_S1U_S1U_EEEvvEEEEvNT_6ParamsE)
        /*0038*/ 	.word	0x00000000


	//----- nvinfo : EIATTR_MIN_STACK_SIZE
	.align		4
.L_28:
        /*003c*/ 	.byte	0x04, 0x12
        /*003e*/ 	.short	(.L_30 - .L_29)
	.align		4
.L_29:
        /*0040*/ 	.word	index@(_ZN7cutlass13device_kernelINS_4gemm6kernel13GemmUniversalIN4cute5tupleIJiiiiEEENS1_10collective13CollectiveMmaINS1_35MainloopSm100TmaUmmaWarpSpecializedILi7ELi2ELi2ENS5_IJNS4_1CILi1EEESB_SB_EEEEENS5_IJNSA_ILi128EEENSA_ILi256EEENSA_ILi64EEEEEEaNS5_IJlSB_lEEEaSI_NS4_8TiledMMAINS4_8MMA_AtomIJNS4_15SM100_MMA_S8_SSIaaiLi128ELi256ELNS4_4UMMA5MajorE0ELSN_0ELNSM_8SaturateE0EEEEEENS4_6LayoutISC_NS5_IJNSA_ILi0EEESS_SS_EEEEENS5_IJNS4_10UnderscoreESV_SV_EEEEENS4_13SM90_TMA_LOADENS4_14ComposedLayoutINS4_7SwizzleILi2ELi4ELi3EEENS4_18smem_ptr_flag_bitsILi8EEENSR_INS5_IJNSA_ILi8EEESG_EEENS5_IJSG_SB_EEEEEEEvNS4_8identityESY_S18_vS19_EENS_8epilogue10collective18CollectiveEpilogueINS1B_23Sm100TmaWarpSpecializedILi4ELi2ELi64ELb0ELb0EEEJSH_NS5_IJNSR_ISE_SB_EENSR_ISG_SB_EEEEEaSI_aSI_NS1B_6fusion15FusionCallbacksIS1F_NS1J_17LinearCombinationIaiaiLNS_15FloatRoundStyleE2EEESH_S1I_JEEENS4_5SM1004TMEM4LOAD26SM100_TMEM_LOAD_32dp32b64xESY_S18_NS4_39AutoVectorizingCopyWithAssumedAlignmentILi128EEENS4_14SM90_TMA_STOREES18_S1U_S1U_EEEvvEEEEvNT_6ParamsE)
        /*0044*/ 	.word	0x00000000
.L_30:


//--------------------- .nv.compat                --------------------------
	.section	.nv.compat,"",@"SHT_CUDA_COMPAT_INFO"
	.align	4
        /*0000*/ 	.byte	0x02, 0x09, 0x01, 0x00, 0x02, 0x02, 0x03, 0x00, 0x02, 0x05, 0x06, 0x00, 0x03, 0x07, 0x01, 0x01
        /*0010*/ 	.byte	0x02, 0x03, 0x01, 0x00, 0x02, 0x06, 0x01, 0x00, 0x04, 0x0b, 0x08, 0x00, 0x01, 0x00, 0x00, 0x00
        /*0020*/ 	.byte	0x00, 0x00, 0x00, 0x00


//--------------------- .nv.info._ZN7cutlass13device_kernelINS_4gemm6kernel13GemmUniversalIN4cute5tupleIJiiiiEEENS1_10collective13CollectiveMmaINS1_35MainloopSm100TmaUmmaWarpSpecializedILi7ELi2ELi2ENS5_IJNS4_1CILi1EEESB_SB_EEEEENS5_IJNSA_ILi128EEENSA_ILi256EEENSA_ILi64EEEEEEaNS5_IJlSB_lEEEaSI_NS4_8TiledMMAINS4_8MMA_AtomIJNS4_15SM100_MMA_S8_SSIaaiLi128ELi256ELNS4_4UMMA5MajorE0ELSN_0ELNSM_8SaturateE0EEEEEENS4_6LayoutISC_NS5_IJNSA_ILi0EEESS_SS_EEEEENS5_IJNS4_10UnderscoreESV_SV_EEEEENS4_13SM90_TMA_LOADENS4_14ComposedLayoutINS4_7SwizzleILi2ELi4ELi3EEENS4_18smem_ptr_flag_bitsILi8EEENSR_INS5_IJNSA_ILi8EEESG_EEENS5_IJSG_SB_EEEEEEEvNS4_8identityESY_S18_vS19_EENS_8epilogue10collective18CollectiveEpilogueINS1B_23Sm100TmaWarpSpecializedILi4ELi2ELi64ELb0ELb0EEEJSH_NS5_IJNSR_ISE_SB_EENSR_ISG_SB_EEEEEaSI_aSI_NS1B_6fusion15FusionCallbacksIS1F_NS1J_17LinearCombinationIaiaiLNS_15FloatRoundStyleE2EEESH_S1I_JEEENS4_5SM1004TMEM4LOAD26SM100_TMEM_LOAD_32dp32b64xESY_S18_NS4_39AutoVectorizingCopyWithAssumedAlignmentILi128EEENS4_14SM90_TMA_STOREES18_S1U_S1U_EEEvvEEEEvNT_6ParamsE --------------------------
	.section	.nv.info._ZN7cutlass13device_kernelINS_4gemm6kernel13GemmUniversalIN4cute5tupleIJiiiiEEENS1_10collective13CollectiveMmaINS1_35MainloopSm100TmaUmmaWarpSpecializedILi7ELi2ELi2ENS5_IJNS4_1CILi1EEESB_SB_EEEEENS5_IJNSA_ILi128EEENSA_ILi256EEENSA_ILi64EEEEEEaNS5_IJlSB_lEEEaSI_NS4_8TiledMMAINS4_8MMA_AtomIJNS4_15SM100_MMA_S8_SSIaaiLi128ELi256ELNS4_4UMMA5MajorE0ELSN_0ELNSM_8SaturateE0EEEEEENS4_6LayoutISC_NS5_IJNSA_ILi0EEESS_SS_EEEEENS5_IJNS4_10UnderscoreESV_SV_EEEEENS4_13SM90_TMA_LOADENS4_14ComposedLayoutINS4_7SwizzleILi2ELi4ELi3EEENS4_18smem_ptr_flag_bitsILi8EEENSR_INS5_IJNSA_ILi8EEESG_EEENS5_IJSG_SB_EEEEEEEvNS4_8identityESY_S18_vS19_EENS_8epilogue10collective18CollectiveEpilogueINS1B_23Sm100TmaWarpSpecializedILi4ELi2ELi64ELb0ELb0EEEJSH_NS5_IJNSR_ISE_SB_EENSR_ISG_SB_EEEEEaSI_aSI_NS1B_6fusion15FusionCallbacksIS1F_NS1J_17LinearCombinationIaiaiLNS_15FloatRoundStyleE2EEESH_S1I_JEEENS4_5SM1004TMEM4LOAD26SM100_TMEM_LOAD_32dp32b64xESY_S18_NS4_39AutoVectorizingCopyWithAssumedAlignmentILi128EEENS4_14SM90_TMA_STOREES18_S1U_S1U_EEEvvEEEEvNT_6ParamsE,"",@"SHT_CUDA_INFO"
	.sectionflags	@""
	.align	4


	//----- nvinfo : EIATTR_CUDA_API_VERSION
	.align		4
        /*0000*/ 	.byte	0x04, 0x37
        /*0002*/ 	.short	(.L_32 - .L_31)
.L_31:
        /*0004*/ 	.word	0x00000082


	//----- nvinfo : EIATTR_KPARAM_INFO
	.align		4
.L_32:
        /*0008*/ 	.byte	0x04, 0x17
        /*000a*/ 	.short	(.L_34 - .L_33)
.L_33:
        /*000c*/ 	.word	0x00000000
        /*0010*/ 	.short	0x0000
        /*0012*/ 	.short	0x0000
        /*0014*/ 	.byte	0x00, 0xf0, 0x01, 0x20


	//----- nvinfo : EIATTR_AT_ENTRY_FRAGMENTS
	.align		4
.L_34:
        /*0018*/ 	.byte	0x04, 0x4f
        /*001a*/ 	.short	(.L_36 - .L_35)


	//   ....[0]....
.L_35:
        /*001c*/ 	.word	0x00000006


	//----- nvinfo : EIATTR_RESERVED_SMEM_USED
	.align		4
.L_36:
        /*0020*/ 	.byte	0x01, 0x41
	.zero		2


	//----- nvinfo : EIATTR_SPARSE_MMA_MASK
	.align		4
        /*0024*/ 	.byte	0x03, 0x50
        /*0026*/ 	.short	0x0000


	//----- nvinfo : EIATTR_TCGEN05_1CTA_USED
	.align		4
        /*0028*/ 	.byte	0x01, 0x51
	.zero		2


	//----- nvinfo : EIATTR_MAXREG_COUNT
	.align		4
        /*002c*/ 	.byte	0x03, 0x1b
        /*002e*/ 	.short	0x00ff


	//----- nvinfo : EIATTR_NUM_BARRIERS
	.align		4
        /*0030*/ 	.byte	0x02, 0x4c
        /*0032*/ 	.byte	0x07
	.zero		1


	//----- nvinfo : EIATTR_EXTERNS
	.align		4
        /*0034*/ 	.byte	0x04, 0x0f
        /*0036*/ 	.short	(.L_38 - .L_37)


	//   ....[0]....
	.align		4
.L_37:
        /*0038*/ 	.word	index@(__assertfail)


	//----- nvinfo : EIATTR_MERCURY_ISA_VERSION
	.align		4
.L_38:
        /*003c*/ 	.byte	0x03, 0x5f
        /*003e*/ 	.short	0x0101


	//----- nvinfo : EIATTR_INT_WARP_WIDE_INSTR_OFFSETS
	.align		4
        /*0040*/ 	.byte	0x04, 0x31
        /*0042*/ 	.short	(.L_40 - .L_39)


	//   ....[0]....
.L_39:
        /*0044*/ 	.word	0x00001e10


	//   ....[1]....
        /*0048*/ 	.word	0x00003810


	//   ....[2]....
        /*004c*/ 	.word	0x00003830


	//   ....[3]....
        /*0050*/ 	.word	0x00003860


	//   ....[4]....
        /*0054*/ 	.word	0x000041a0


	//   ....[5]....
        /*0058*/ 	.word	0x00004210


	//   ....[6]....
        /*005c*/ 	.word	0x000042f0


	//   ....[7]....
        /*0060*/ 	.word	0x00004370


	//   ....[8]....
        /*0064*/ 	.word	0x00004480


	//   ....[9]....
        /*0068*/ 	.word	0x00004510


	//   ....[10]....
        /*006c*/ 	.word	0x000046f0


	//   ....[11]....
        /*0070*/ 	.word	0x00004850


	//----- nvinfo : EIATTR_COOP_GROUP_MASK_REGIDS
	.align		4
.L_40:
        /*0074*/ 	.byte	0x04, 0x29
        /*0076*/ 	.short	(.L_42 - .L_41)


	//   ....[0]....
.L_41:
        /*0078*/ 	.word	0xffffffff


	//   ....[1]....
        /*007c*/ 	.word	0xffffffff


	//   ....[2]....
        /*0080*/ 	.word	0xffffffff


	//   ....[3]....
        /*0084*/ 	.word	0xffffffff


	//   ....[4]....
        /*0088*/ 	.word	0xffffffff


	//   ....[5]....
        /*008c*/ 	.word	0xffffffff


	//   ....[6]....
        /*0090*/ 	.word	0xffffffff


	//   ....[7]....
        /*0094*/ 	.word	0xffffffff


	//   ....[8]....
        /*0098*/ 	.word	0xffffffff


	//   ....[9]....
        /*009c*/ 	.word	0xffffffff


	//   ....[10]....
        /*00a0*/ 	.word	0xffffffff


	//   ....[11]....
        /*00a4*/ 	.word	0xffffffff


	//   ....[12]....
        /*00a8*/ 	.word	0xffffffff


	//----- nvinfo : EIATTR_COOP_GROUP_INSTR_OFFSETS
	.align		4
.L_42:
        /*00ac*/ 	.byte	0x04, 0x28
        /*00ae*/ 	.short	(.L_44 - .L_43)


	//   ....[0]....
.L_43:
        /*00b0*/ 	.word	0x00000090


	//   ....[1]....
        /*00b4*/ 	.word	0x000004d0


	//   ....[2]....
        /*00b8*/ 	.word	0x000006a0


	//   ....[3]....
        /*00bc*/ 	.word	0x00000840


	//   ....[4]....
        /*00c0*/ 	.word	0x00000940


	//   ....[5]....
        /*00c4*/ 	.word	0x00000ab0


	//   ....[6]....
        /*00c8*/ 	.word	0x00000c10


	//   ....[7]....
        /*00cc*/ 	.word	0x00001cf0


	//   ....[8]....
        /*00d0*/ 	.word	0x00002c80


	//   ....[9]....
        /*00d4*/ 	.word	0x00002e90


	//   ....[10]....
        /*00d8*/ 	.word	0x00002ec0


	//   ....[11]....
        /*00dc*/ 	.word	0x000036f0


	//   ....[12]....
        /*00e0*/ 	.word	0x00003920


	//----- nvinfo : EIATTR_VRC_CTA_INIT_COUNT
	.align		4
.L_44:
        /*00e4*/ 	.byte	0x02, 0x4a
        /*00e6*/ 	.byte	0x80
	.zero		1


	//----- nvinfo : EIATTR_SYSCALL_OFFSETS
	.align		4
        /*00e8*/ 	.byte	0x04, 0x46
        /*00ea*/ 	.short	(.L_46 - .L_45)


	//   ....[0]....
.L_45:
        /*00ec*/ 	.word	0x000052d0


	//   ....[1]....
        /*00f0*/ 	.word	0x00005410


	//   ....[2]....
        /*00f4*/ 	.word	0x00005c70


	//   ....[3]....
        /*00f8*/ 	.word	0x00007270


	//   ....[4]....
        /*00fc*/ 	.word	0x00008810


	//   ....[5]....
        /*0100*/ 	.word	0x00009de0


	//----- nvinfo : EIATTR_MBARRIER_INSTR_OFFSETS
	.align		4
.L_46:
        /*0104*/ 	.byte	0x04, 0x39
        /*0106*/ 	.short	(.L_48 - .L_47)


	//   ....[0]....
.L_47:
        /*0108*/ 	.word	0x000005b0
        /*010c*/ 	.word	0x000000ff
        /*0110*/ 	.word	0x00000000
        /*0114*/ 	.short	0x0100
        /*0116*/ 	.byte	0x05
	.zero		1


	//   ....[1]....
        /*0118*/ 	.word	0x000005c0
        /*011c*/ 	.word	0x000000ff
        /*0120*/ 	.word	0x00000038
        /*0124*/ 	.short	0x0100
        /*0126*/ 	.byte	0x05
	.zero		1


	//   ....[2]....
        /*0128*/ 	.word	0x000005d0
        /*012c*/ 	.word	0x000000ff
        /*0130*/ 	.word	0x00000008
        /*0134*/ 	.short	0x0100
        /*0136*/ 	.byte	0x05
	.zero		1


	//   ....[3]....
        /*0138*/ 	.word	0x000005e0
        /*013c*/ 	.word	0x000000ff
        /*0140*/ 	.word	0x00000040
        /*0144*/ 	.short	0x0100
        /*0146*/ 	.byte	0x05
	.zero		1


	//   ....[4]....
        /*0148*/ 	.word	0x000005f0
        /*014c*/ 	.word	0x000000ff
        /*0150*/ 	.word	0x00000010
        /*0154*/ 	.short	0x0100
        /*0156*/ 	.byte	0x05
	.zero		1


	//   ....[5]....
        /*0158*/ 	.word	0x00000600
        /*015c*/ 	.word	0x000000ff
        /*0160*/ 	.word	0x00000048
        /*0164*/ 	.short	0x0100
        /*0166*/ 	.byte	0x05
	.zero		1


	//   ....[6]....
        /*0168*/ 	.word	0x00000610
        /*016c*/ 	.word	0x000000ff
        /*0170*/ 	.word	0x00000018
        /*0174*/ 	.short	0x0100
        /*0176*/ 	.byte	0x05
	.zero		1


	//   ....[7]....
        /*0178*/ 	.word	0x00000620
        /*017c*/ 	.word	0x000000ff
        /*0180*/ 	.word	0x00000050
        /*0184*/ 	.short	0x0100
        /*0186*/ 	.byte	0x05
	.zero		1


	//   ....[8]....
        /*0188*/ 	.word	0x00000630
        /*018c*/ 	.word	0x000000ff
        /*0190*/ 	.word	0x00000020
        /*0194*/ 	.short	0x0100
        /*0196*/ 	.byte	0x05
	.zero		1


	//   ....[9]....
        /*0198*/ 	.word	0x00000640
        /*019c*/ 	.word	0x000000ff
        /*01a0*/ 	.word	0x00000058
        /*01a4*/ 	.short	0x0100
        /*01a6*/ 	.byte	0x05
	.zero		1


	//   ....[10]....
        /*01a8*/ 	.word	0x00000650
        /*01ac*/ 	.word	0x000000ff
        /*01b0*/ 	.word	0x00000028
        /*01b4*/ 	.short	0x0100
        /*01b6*/ 	.byte	0x05
	.zero		1


	//   ....[11]....
        /*01b8*/ 	.word	0x00000660
        /*01bc*/ 	.word	0x000000ff
        /*01c0*/ 	.word	0x00000060
        /*01c4*/ 	.short	0x0100
        /*01c6*/ 	.byte	0x05
	.zero		1


	//   ....[12]....
        /*01c8*/ 	.word	0x00000670
        /*01cc*/ 	.word	0x000000ff
        /*01d0*/ 	.word	0x00000030
        /*01d4*/ 	.short	0x0100
        /*01d6*/ 	.byte	0x05
	.zero		1


	//   ....[13]....
        /*01d8*/ 	.word	0x00000680
        /*01dc*/ 	.word	0x000000ff
        /*01e0*/ 	.word	0x00000068
        /*01e4*/ 	.short	0x0100
        /*01e6*/ 	.byte	0x05
	.zero		1


	//   ....[14]....
        /*01e8*/ 	.word	0x000007b0
        /*01ec*/ 	.word	0x000000ff
        /*01f0*/ 	.word	0x00000070
        /*01f4*/ 	.short	0x0100
        /*01f6*/ 	.byte	0x07
	.zero		1


	//   ....[15]....
        /*01f8*/ 	.word	0x000007c0
        /*01fc*/ 	.word	0x000000ff
        /*0200*/ 	.word	0x00000090
        /*0204*/ 	.short	0x0100
        /*0206*/ 	.byte	0x07
	.zero		1


	//   ....[16]....
        /*0208*/ 	.word	0x000007d0
        /*020c*/ 	.word	0x000000ff
        /*0210*/ 	.word	0x00000078
        /*0214*/ 	.short	0x0100
        /*0216*/ 	.byte	0x07
	.zero		1


	//   ....[17]....
        /*0218*/ 	.word	0x000007e0
        /*021c*/ 	.word	0x000000ff
        /*0220*/ 	.word	0x00000098
        /*0224*/ 	.short	0x0100
        /*0226*/ 	.byte	0x07
	.zero		1


	//   ....[18]....
        /*0228*/ 	.word	0x000007f0
        /*022c*/ 	.word	0x000000ff
        /*0230*/ 	.word	0x00000080
        /*0234*/ 	.short	0x0100
        /*0236*/ 	.byte	0x07
	.zero		1


	//   ....[19]....
        /*0238*/ 	.word	0x00000800
        /*023c*/ 	.word	0x000000ff
        /*0240*/ 	.word	0x000000a0
        /*0244*/ 	.short	0x0100
        /*0246*/ 	.byte	0x07
	.zero		1


	//   ....[20]....
        /*0248*/ 	.word	0x00000810
        /*024c*/ 	.word	0x000000ff
        /*0250*/ 	.word	0x00000088
        /*0254*/ 	.short	0x0100
        /*0256*/ 	.byte	0x07
	.zero		1


	//   ....[21]....
        /*0258*/ 	.word	0x00000820
        /*025c*/ 	.word	0x000000ff
        /*0260*/ 	.word	0x000000a8
        /*0264*/ 	.short	0x0100
        /*0266*/ 	.byte	0x07
	.zero		1


	//   ....[22]....
        /*0268*/ 	.word	0x00000910
        /*026c*/ 	.word	0x000000ff
        /*0270*/ 	.word	0x000000b0
        /*0274*/ 	.short	0x0100
        /*0276*/ 	.byte	0x05
	.zero		1


	//   ....[23]....
        /*0278*/ 	.word	0x00000920
        /*027c*/ 	.word	0x000000ff
        /*0280*/ 	.word	0x000000b8
        /*0284*/ 	.short	0x0100
        /*0286*/ 	.byte	0x05
	.zero		1


	//   ....[24]....
        /*0288*/ 	.word	0x00000a60
        /*028c*/ 	.word	0x000000ff
        /*0290*/ 	.word	0x000000c0
        /*0294*/ 	.short	0x0100
        /*0296*/ 	.byte	0x05
	.zero		1


	//   ....[25]....
        /*0298*/ 	.word	0x00000a70
        /*029c*/ 	.word	0x000000ff
        /*02a0*/ 	.word	0x000000d0
        /*02a4*/ 	.short	0x0100
        /*02a6*/ 	.byte	0x05
	.zero		1


	//   ....[26]....
        /*02a8*/ 	.word	0x00000a80
        /*02ac*/ 	.word	0x000000ff
        /*02b0*/ 	.word	0x000000c8
        /*02b4*/ 	.short	0x0100
        /*02b6*/ 	.byte	0x05
	.zero		1


	//   ....[27]....
        /*02b8*/ 	.word	0x00000a90
        /*02bc*/ 	.word	0x000000ff
        /*02c0*/ 	.word	0x000000d8
        /*02c4*/ 	.short	0x0100
        /*02c6*/ 	.byte	0x05
	.zero		1


	//   ....[28]....
        /*02c8*/ 	.word	0x00000bc0
        /*02cc*/ 	.word	0x000000ff
        /*02d0*/ 	.word	0x000000e0
        /*02d4*/ 	.short	0x0100
        /*02d6*/ 	.byte	0x07
	.zero		1


	//   ....[29]....
        /*02d8*/ 	.word	0x00000bd0
        /*02dc*/ 	.word	0x000000ff
        /*02e0*/ 	.word	0x000000f0
        /*02e4*/ 	.short	0x0100
        /*02e6*/ 	.byte	0x07
	.zero		1


	//   ....[30]....
        /*02e8*/ 	.word	0x00000be0
        /*02ec*/ 	.word	0x000000ff
        /*02f0*/ 	.word	0x000000e8
        /*02f4*/ 	.short	0x0100
        /*02f6*/ 	.byte	0x07
	.zero		1


	//   ....[31]....
        /*02f8*/ 	.word	0x00000bf0
        /*02fc*/ 	.word	0x000000ff
        /*0300*/ 	.word	0x000000f8
        /*0304*/ 	.short	0x0100
        /*0306*/ 	.byte	0x07
	.zero		1


	//   ....[32]....
        /*0308*/ 	.word	0x00000ce0
        /*030c*/ 	.word	0x000000ff
        /*0310*/ 	.word	0x00000100
        /*0314*/ 	.short	0x0100
        /*0316*/ 	.byte	0x05
	.zero		1


	//   ....[33]....
        /*0318*/ 	.word	0x00000cf0
        /*031c*/ 	.word	0x000000ff
        /*0320*/ 	.word	0x00000110
        /*0324*/ 	.short	0x0100
        /*0326*/ 	.byte	0x05
	.zero		1


	//   ....[34]....
        /*0328*/ 	.word	0x00000d00
        /*032c*/ 	.word	0x000000ff
        /*0330*/ 	.word	0x00000108
        /*0334*/ 	.short	0x0100
        /*0336*/ 	.byte	0x05
	.zero		1


	//   ....[35]....
        /*0338*/ 	.word	0x00000d10
        /*033c*/ 	.word	0x000000ff
        /*0340*/ 	.word	0x00000118
        /*0344*/ 	.short	0x0100
        /*0346*/ 	.byte	0x05
	.zero		1


	//   ....[36]....
        /*0348*/ 	.word	0x000015f0
        /*034c*/ 	.word	0x00000003
        /*0350*/ 	.word	0x00000110
        /*0354*/ 	.short	0x010a
        /*0356*/ 	.byte	0xff
	.zero		1


	//   ....[37]....
        /*0358*/ 	.word	0x00001620
        /*035c*/ 	.word	0x00000003
        /*0360*/ 	.word	0x00000100
        /*0364*/ 	.short	0x0101
        /*0366*/ 	.byte	0xff
	.zero		1


	//   ....[38]....
        /*0368*/ 	.word	0x000016f0
        /*036c*/ 	.word	0x000000ff
        /*0370*/ 	.word	0x00000038
        /*0374*/ 	.short	0x010a
        /*0376*/ 	.byte	0x08
	.zero		1


	//   ....[39]....
        /*0378*/ 	.word	0x00001790
        /*037c*/ 	.word	0x000000ff
        /*0380*/ 	.word	0x00000038
        /*0384*/ 	.short	0x010a
        /*0386*/ 	.byte	0x21
	.zero		1


	//   ....[40]....
        /*0388*/ 	.word	0x000018e0
        /*038c*/ 	.word	0x000000ff
        /*0390*/ 	.word	0x00000038
        /*0394*/ 	.short	0x010a
        /*0396*/ 	.byte	0x08
	.zero		1


	//   ....[41]....
        /*0398*/ 	.word	0x000019f0
        /*039c*/ 	.word	0x000000ff
        /*03a0*/ 	.word	0x000000b8
        /*03a4*/ 	.short	0x0101
        /*03a6*/ 	.byte	0x04
	.zero		1


	//   ....[42]....
        /*03a8*/ 	.word	0x00001a10
        /*03ac*/ 	.word	0x000000ff
        /*03b0*/ 	.word	0x00000038
        /*03b4*/ 	.short	0x010a
        /*03b6*/ 	.byte	0x08
	.zero		1


	//   ....[43]....
        /*03b8*/ 	.word	0x00001a90
        /*03bc*/ 	.word	0x000000ff
        /*03c0*/ 	.word	0x00000038
        /*03c4*/ 	.short	0x010a
        /*03c6*/ 	.byte	0x11
	.zero		1


	//   ....[44]....
        /*03c8*/ 	.word	0x00001be0
        /*03cc*/ 	.word	0x000000ff
        /*03d0*/ 	.word	0x00000038
        /*03d4*/ 	.short	0x010a
        /*03d6*/ 	.byte	0x08
	.zero		1


	//   ....[45]....
        /*03d8*/ 	.word	0x00001d20
        /*03dc*/ 	.word	0x00000002
        /*03e0*/ 	.word	0x000000c0
        /*03e4*/ 	.short	0x010a
        /*03e6*/ 	.byte	0xff
	.zero		1


	//   ....[46]....
        /*03e8*/ 	.word	0x00001de0
        /*03ec*/ 	.word	0x00000002
        /*03f0*/ 	.word	0x00000000
        /*03f4*/ 	.short	0x0101
        /*03f6*/ 	.byte	0xff
	.zero		1


	//   ....[47]....
        /*03f8*/ 	.word	0x00002340
        /*03fc*/ 	.word	0x000000ff
        /*0400*/ 	.word	0x00000000
        /*0404*/ 	.short	0x010a
        /*0406*/ 	.byte	0x05
	.zero		1


	//   ....[48]....
        /*0408*/ 	.word	0x000023d0
        /*040c*/ 	.word	0x000000ff
        /*0410*/ 	.word	0x00000000
        /*0414*/ 	.short	0x010a
        /*0416*/ 	.byte	0x05
	.zero		1


	//   ....[49]....
        /*0418*/ 	.word	0x00002460
        /*041c*/ 	.word	0x000000ff
        /*0420*/ 	.word	0x00000000
        /*0424*/ 	.short	0x010a
        /*0426*/ 	.byte	0x05
	.zero		1


	//   ....[50]....
        /*0428*/ 	.word	0x000024f0
        /*042c*/ 	.word	0x000000ff
        /*0430*/ 	.word	0x00000000
        /*0434*/ 	.short	0x010a
        /*0436*/ 	.byte	0x05
	.zero		1


	//   ....[51]....
        /*0438*/ 	.word	0x00002580
        /*043c*/ 	.word	0x000000ff
        /*0440*/ 	.word	0x00000000
        /*0444*/ 	.short	0x010a
        /*0446*/ 	.byte	0x05
	.zero		1


	//   ....[52]....
        /*0448*/ 	.word	0x00002610
        /*044c*/ 	.word	0x000000ff
        /*0450*/ 	.word	0x00000000
        /*0454*/ 	.short	0x010a
        /*0456*/ 	.byte	0x05
	.zero		1


	//   ....[53]....
        /*0458*/ 	.word	0x000026b0
        /*045c*/ 	.word	0x00000000
        /*0460*/ 	.word	0x00000000
        /*0464*/ 	.short	0x010a
        /*0466*/ 	.byte	0xff
	.zero		1


	//   ....[54]....
        /*0468*/ 	.word	0x000027d0
        /*046c*/ 	.word	0x00000000
        /*0470*/ 	.word	0x00000100
        /*0474*/ 	.short	0x010a
        /*0476*/ 	.byte	0xff
	.zero		1


	//   ....[55]....
        /*0478*/ 	.word	0x00002830
        /*047c*/ 	.word	0x00000004
        /*0480*/ 	.word	0x00000000
        /*0484*/ 	.short	0x0101
        /*0486*/ 	.byte	0xff
	.zero		1


	//   ....[56]....
        /*0488*/ 	.word	0x00002850
        /*048c*/ 	.word	0x000000ff
        /*0490*/ 	.word	0x000000d0
        /*0494*/ 	.short	0x010a
        /*0496*/ 	.byte	0x05
	.zero		1


	//   ....[57]....
        /*0498*/ 	.word	0x00002970
        /*049c*/ 	.word	0x00000000
        /*04a0*/ 	.word	0x000000c0
        /*04a4*/ 	.short	0x010a
        /*04a6*/ 	.byte	0xff
	.zero		1


	//   ....[58]....
        /*04a8*/ 	.word	0x00002a80
        /*04ac*/ 	.word	0x00000000
        /*04b0*/ 	.word	0x00000000
        /*04b4*/ 	.short	0x0101
        /*04b6*/ 	.byte	0xff
	.zero		1


	//   ....[59]....
        /*04b8*/ 	.word	0x00002b10
        /*04bc*/ 	.word	0x000000ff
        /*04c0*/ 	.word	0x000000d0
        /*04c4*/ 	.short	0x0106
        /*04c6*/ 	.byte	0x05
	.zero		1


	//   ....[60]....
        /*04c8*/ 	.word	0x00002b30
        /*04cc*/ 	.word	0x000000ff
        /*04d0*/ 	.word	0x000000d0
        /*04d4*/ 	.short	0x010a
        /*04d6*/ 	.byte	0x05
	.zero		1


	//   ....[61]....
        /*04d8*/ 	.word	0x00002bc0
        /*04dc*/ 	.word	0x000000ff
        /*04e0*/ 	.word	0x000000d0
        /*04e4*/ 	.short	0x0106
        /*04e6*/ 	.byte	0x04
	.zero		1


	//   ....[62]....
        /*04e8*/ 	.word	0x00002c00
        /*04ec*/ 	.word	0x00000000
        /*04f0*/ 	.word	0x000000d0
        /*04f4*/ 	.short	0x010a
        /*04f6*/ 	.byte	0xff
	.zero		1


	//   ....[63]....
        /*04f8*/ 	.word	0x00003100
        /*04fc*/ 	.word	0x00000000
        /*0500*/ 	.word	0x000000c0
        /*0504*/ 	.short	0x010a
        /*0506*/ 	.byte	0xff
	.zero		1


	//   ....[64]....
        /*0508*/ 	.word	0x00003210
        /*050c*/ 	.word	0x00000003
        /*0510*/ 	.word	0x00000000
        /*0514*/ 	.short	0x0101
        /*0516*/ 	.byte	0xff
	.zero		1


	//   ....[65]....
        /*0518*/ 	.word	0x00003220
        /*051c*/ 	.word	0x000000ff
        /*0520*/ 	.word	0x00000000
        /*0524*/ 	.short	0x010a
        /*0526*/ 	.byte	0x04
	.zero		1


	//   ....[66]....
        /*0528*/ 	.word	0x00003240
        /*052c*/ 	.word	0x000000ff
        /*0530*/ 	.word	0x000000f0
        /*0534*/ 	.short	0x010a
        /*0536*/ 	.byte	0x08
	.zero		1


	//   ....[67]....
        /*0538*/ 	.word	0x00003310
        /*053c*/ 	.word	0x000000ff
        /*0540*/ 	.word	0x00000000
        /*0544*/ 	.short	0x010a
        /*0546*/ 	.byte	0x07
	.zero		1


	//   ....[68]....
        /*0548*/ 	.word	0x00003450
        /*054c*/ 	.word	0x000000ff
        /*0550*/ 	.word	0x00000000
        /*0554*/ 	.short	0x010a
        /*0556*/ 	.byte	0x04
	.zero		1


	//   ....[69]....
        /*0558*/ 	.word	0x00003640
        /*055c*/ 	.word	0x000000ff
        /*0560*/ 	.word	0x00000000
        /*0564*/ 	.short	0x010a
        /*0566*/ 	.byte	0x05
	.zero		1


	//   ....[70]....
        /*0568*/ 	.word	0x000036d0
        /*056c*/ 	.word	0x000000ff
        /*0570*/ 	.word	0x00000000
        /*0574*/ 	.short	0x010a
        /*0576*/ 	.byte	0x07
	.zero		1


	//   ....[71]....
        /*0578*/ 	.word	0x00003b50
        /*057c*/ 	.word	0x00000000
        /*0580*/ 	.word	0x000000c0
        /*0584*/ 	.short	0x010a
        /*0586*/ 	.byte	0xff
	.zero		1


	//   ....[72]....
        /*0588*/ 	.word	0x00003c10
        /*058c*/ 	.word	0x00000000
        /*0590*/ 	.word	0x00000000
        /*0594*/ 	.short	0x0101
        /*0596*/ 	.byte	0xff
	.zero		1


	//   ....[73]....
        /*0598*/ 	.word	0x00003f30
        /*059c*/ 	.word	0x000000ff
        /*05a0*/ 	.word	0x000000b8
        /*05a4*/ 	.short	0x010a
        /*05a6*/ 	.byte	0x07
	.zero		1


	//   ....[74]....
        /*05a8*/ 	.word	0x00004120
        /*05ac*/ 	.word	0x000000ff
        /*05b0*/ 	.word	0x00000090
        /*05b4*/ 	.short	0x010a
        /*05b6*/ 	.byte	0x07
	.zero		1


	//   ....[75]....
        /*05b8*/ 	.word	0x00004290
        /*05bc*/ 	.word	0x000000ff
        /*05c0*/ 	.word	0x00000070
        /*05c4*/ 	.short	0x010b
        /*05c6*/ 	.byte	0x07
	.zero		1


	//   ....[76]....
        /*05c8*/ 	.word	0x000042a0
        /*05cc*/ 	.word	0x000000ff
        /*05d0*/ 	.word	0x00000000
        /*05d4*/ 	.short	0x0101
        /*05d6*/ 	.byte	0x08
	.zero		1


	//   ....[77]....
        /*05d8*/ 	.word	0x000042c0
        /*05dc*/ 	.word	0x000000ff
        /*05e0*/ 	.word	0x00000098
        /*05e4*/ 	.short	0x010a
        /*05e6*/ 	.byte	0x07
	.zero		1


	//   ....[78]....
        /*05e8*/ 	.word	0x00004420
        /*05ec*/ 	.word	0x000000ff
        /*05f0*/ 	.word	0x00000078
        /*05f4*/ 	.short	0x010b
        /*05f6*/ 	.byte	0x07
	.zero		1


	//   ....[79]....
        /*05f8*/ 	.word	0x00004430
        /*05fc*/ 	.word	0x000000ff
        /*0600*/ 	.word	0x00000000
        /*0604*/ 	.short	0x0101
        /*0606*/ 	.byte	0x08
	.zero		1


	//   ....[80]....
        /*0608*/ 	.word	0x00004440
        /*060c*/ 	.word	0x000000ff
        /*0610*/ 	.word	0x000000a0
        /*0614*/ 	.short	0x010a
        /*0616*/ 	.byte	0x07
	.zero		1


	//   ....[81]....
        /*0618*/ 	.word	0x000045e0
        /*061c*/ 	.word	0x000000ff
        /*0620*/ 	.word	0x00000080
        /*0624*/ 	.short	0x010b
        /*0626*/ 	.byte	0x07
	.zero		1


	//   ....[82]....
        /*0628*/ 	.word	0x00004650
        /*062c*/ 	.word	0x000000ff
        /*0630*/ 	.word	0x00000000
        /*0634*/ 	.short	0x0101
        /*0636*/ 	.byte	0x08
	.zero		1


	//   ....[83]....
        /*0638*/ 	.word	0x00004680
        /*063c*/ 	.word	0x000000ff
        /*0640*/ 	.word	0x000000a8
        /*0644*/ 	.short	0x010a
        /*0646*/ 	.byte	0x07
	.zero		1


	//   ....[84]....
        /*0648*/ 	.word	0x00004890
        /*064c*/ 	.word	0x000000ff
        /*0650*/ 	.word	0x00000088
        /*0654*/ 	.short	0x010b
        /*0656*/ 	.byte	0x07
	.zero		1


	//   ....[85]....
        /*0658*/ 	.word	0x000048b0
        /*065c*/ 	.word	0x000000ff
        /*0660*/ 	.word	0x00000000
        /*0664*/ 	.short	0x0101
        /*0666*/ 	.byte	0x0d
	.zero		1


	//   ....[86]....
        /*0668*/ 	.word	0x000048e0
        /*066c*/ 	.word	0x000000ff
        /*0670*/ 	.word	0x00000090
        /*0674*/ 	.short	0x010a
        /*0676*/ 	.byte	0x07
	.zero		1


	//   ....[87]....
        /*0678*/ 	.word	0x00004900
        /*067c*/ 	.word	0x000000ff
        /*0680*/ 	.word	0x00000098
        /*0684*/ 	.short	0x010a
        /*0686*/ 	.byte	0x07
	.zero		1


	//   ....[88]....
        /*0688*/ 	.word	0x00004920
        /*068c*/ 	.word	0x000000ff
        /*0690*/ 	.word	0x000000a0
        /*0694*/ 	.short	0x010a
        /*0696*/ 	.byte	0x07
	.zero		1


	//   ....[89]....
        /*0698*/ 	.word	0x00004960
        /*069c*/ 	.word	0x00000000
        /*06a0*/ 	.word	0x000000a8
        /*06a4*/ 	.short	0x010a
        /*06a6*/ 	.byte	0xff
	.zero		1


	//   ....[90]....
        /*06a8*/ 	.word	0x00004ca0
        /*06ac*/ 	.word	0x00000000
        /*06b0*/ 	.word	0x000000c0
        /*06b4*/ 	.short	0x010a
        /*06b6*/ 	.byte	0xff
	.zero		1


	//   ....[91]....
        /*06b8*/ 	.word	0x00004db0
        /*06bc*/ 	.word	0x00000000
        /*06c0*/ 	.word	0x00000000
        /*06c4*/ 	.short	0x0101
        /*06c6*/ 	.byte	0xff
	.zero		1


	//   ....[92]....
        /*06c8*/ 	.word	0x00005810
        /*06cc*/ 	.word	0x00000003
        /*06d0*/ 	.word	0x00000070
        /*06d4*/ 	.short	0x010a
        /*06d6*/ 	.byte	0xff
	.zero		1


	//   ....[93]....
        /*06d8*/ 	.word	0x00005850
        /*06dc*/ 	.word	0x0000006c
        /*06e0*/ 	.word	0x000000e0
        /*06e4*/ 	.short	0x010a
        /*06e6*/ 	.byte	0xff
	.zero		1


	//   ....[94]....
        /*06e8*/ 	.word	0x00005990
        /*06ec*/ 	.word	0x00000003
        /*06f0*/ 	.word	0x00000070
        /*06f4*/ 	.short	0x010a
        /*06f6*/ 	.byte	0xff
	.zero		1


	//   ....[95]....
        /*06f8*/ 	.word	0x00005ad0
        /*06fc*/ 	.word	0x00000000
        /*0700*/ 	.word	0x00000000
        /*0704*/ 	.short	0x0101
        /*0706*/ 	.byte	0xff
	.zero		1


	//   ....[96]....
        /*0708*/ 	.word	0x00005b50
        /*070c*/ 	.word	0x0000006c
        /*0710*/ 	.word	0x000000e0
        /*0714*/ 	.short	0x010a
        /*0716*/ 	.byte	0xff
	.zero		1


	//   ....[97]....
        /*0718*/ 	.word	0x00006ee0
        /*071c*/ 	.word	0x00000076
        /*0720*/ 	.word	0x00000070
        /*0724*/ 	.short	0x010a
        /*0726*/ 	.byte	0xff
	.zero		1


	//   ....[98]....
        /*0728*/ 	.word	0x00006fb0
        /*072c*/ 	.word	0x00000076
        /*0730*/ 	.word	0x00000070
        /*0734*/ 	.short	0x010a
        /*0736*/ 	.byte	0xff
	.zero		1


	//   ....[99]....
        /*0738*/ 	.word	0x00007110
        /*073c*/ 	.word	0x00000003
        /*0740*/ 	.word	0x00000000
        /*0744*/ 	.short	0x0101
        /*0746*/ 	.byte	0xff
	.zero		1


	//   ....[100]....
        /*0748*/ 	.word	0x00008480
        /*074c*/ 	.word	0x00000000
        /*0750*/ 	.word	0x00000070
        /*0754*/ 	.short	0x010a
        /*0756*/ 	.byte	0xff
	.zero		1


	//   ....[101]....
        /*0758*/ 	.word	0x00008550
        /*075c*/ 	.word	0x00000000
        /*0760*/ 	.word	0x00000070
        /*0764*/ 	.short	0x010a
        /*0766*/ 	.byte	0xff
	.zero		1


	//   ....[102]....
        /*0768*/ 	.word	0x00008690
        /*076c*/ 	.word	0x00000000
        /*0770*/ 	.word	0x00000000
        /*0774*/ 	.short	0x0101
        /*0776*/ 	.byte	0xff
	.zero		1


	//   ....[103]....
        /*0778*/ 	.word	0x00009a50
        /*077c*/ 	.word	0x00000000
        /*0780*/ 	.word	0x00000070
        /*0784*/ 	.short	0x010a
        /*0786*/ 	.byte	0xff
	.zero		1


	//   ....[104]....
        /*0788*/ 	.word	0x00009b20
        /*078c*/ 	.word	0x00000000
        /*0790*/ 	.word	0x00000070
        /*0794*/ 	.short	0x010a
        /*0796*/ 	.byte	0xff
	.zero		1


	//   ....[105]....
        /*0798*/ 	.word	0x00009c60
        /*079c*/ 	.word	0x00000000
        /*07a0*/ 	.word	0x00000000
        /*07a4*/ 	.short	0x0101
        /*07a6*/ 	.byte	0xff
	.zero		1


	//   ....[106]....
        /*07a8*/ 	.word	0x0000a0a0
        /*07ac*/ 	.word	0x000000ff
        /*07b0*/ 	.word	0x00000000
        /*07b4*/ 	.short	0x0101
        /*07b6*/ 	.byte	0x05
	.zero		1


	//   ....[107]....
        /*07b8*/ 	.word	0x0000b1e0
        /*07bc*/ 	.word	0x00000003
        /*07c0*/ 	.word	0x00000110
        /*07c4*/ 	.short	0x010a
        /*07c6*/ 	.byte	0xff
	.zero		1


	//   ....[108]....
        /*07c8*/ 	.word	0x0000b240
        /*07cc*/ 	.word	0x00000002
        /*07d0*/ 	.word	0x00000038
        /*07d4*/ 	.short	0x010a
        /*07d6*/ 	.byte	0xff
	.zero		1


	//   ....[109]....
        /*07d8*/ 	.word	0x0000b2a0
        /*07dc*/ 	.word	0x00000002
        /*07e0*/ 	.word	0x00000038
        /*07e4*/ 	.short	0x010a
        /*07e6*/ 	.byte	0xff
	.zero		1


	//   ....[110]....
        /*07e8*/ 	.word	0x0000b2f0
        /*07ec*/ 	.word	0x00000002
        /*07f0*/ 	.word	0x000000c0
        /*07f4*/ 	.short	0x010a
        /*07f6*/ 	.byte	0xff
	.zero		1


	//   ....[111]....
        /*07f8*/ 	.word	0x0000b350
        /*07fc*/ 	.word	0x00000000
        /*0800*/ 	.word	0x00000000
        /*0804*/ 	.short	0x010a
        /*0806*/ 	.byte	0xff
	.zero		1


	//   ....[112]....
        /*0808*/ 	.word	0x0000b3b0
        /*080c*/ 	.word	0x00000000
        /*0810*/ 	.word	0x00000000
        /*0814*/ 	.short	0x010a
        /*0816*/ 	.byte	0xff
	.zero		1


	//   ....[113]....
        /*0818*/ 	.word	0x0000b410
        /*081c*/ 	.word	0x00000000
        /*0820*/ 	.word	0x00000000
        /*0824*/ 	.short	0x010a
        /*0826*/ 	.byte	0xff
	.zero		1


	//   ....[114]....
        /*0828*/ 	.word	0x0000b470
        /*082c*/ 	.word	0x00000000
        /*0830*/ 	.word	0x00000000
        /*0834*/ 	.short	0x010a
        /*0836*/ 	.byte	0xff
	.zero		1


	//   ....[115]....
        /*0838*/ 	.word	0x0000b4d0
        /*083c*/ 	.word	0x00000000
        /*0840*/ 	.word	0x00000000
        /*0844*/ 	.short	0x010a
        /*0846*/ 	.byte	0xff
	.zero		1


	//   ....[116]....
        /*0848*/ 	.word	0x0000b530
        /*084c*/ 	.word	0x00000000
        /*0850*/ 	.word	0x00000000
        /*0854*/ 	.short	0x010a
        /*0856*/ 	.byte	0xff
	.zero		1


	//   ....[117]....
        /*0858*/ 	.word	0x0000b580
        /*085c*/ 	.word	0x00000000
        /*0860*/ 	.word	0x00000100
        /*0864*/ 	.short	0x010a
        /*0866*/ 	.byte	0xff
	.zero		1


	//   ....[118]....
        /*0868*/ 	.word	0x0000b5e0
        /*086c*/ 	.word	0x00000000
        /*0870*/ 	.word	0x000000d0
        /*0874*/ 	.short	0x010a
        /*0876*/ 	.byte	0xff
	.zero		1


	//   ....[119]....
        /*0878*/ 	.word	0x0000b630
        /*087c*/ 	.word	0x00000000
        /*0880*/ 	.word	0x000000c0
        /*0884*/ 	.short	0x010a
        /*0886*/ 	.byte	0xff
	.zero		1


	//   ....[120]....
        /*0888*/ 	.word	0x0000b690
        /*088c*/ 	.word	0x00000000
        /*0890*/ 	.word	0x000000d0
        /*0894*/ 	.short	0x010a
        /*0896*/ 	.byte	0xff
	.zero		1


	//   ....[121]....
        /*0898*/ 	.word	0x0000b6e0
        /*089c*/ 	.word	0x00000000
        /*08a0*/ 	.word	0x000000c0
        /*08a4*/ 	.short	0x010a
        /*08a6*/ 	.byte	0xff
	.zero		1


	//   ....[122]....
        /*08a8*/ 	.word	0x0000b740
        /*08ac*/ 	.word	0x00000003
        /*08b0*/ 	.word	0x000000f0
        /*08b4*/ 	.short	0x010a
        /*08b6*/ 	.byte	0xff
	.zero		1


	//   ....[123]....
        /*08b8*/ 	.word	0x0000b7a0
        /*08bc*/ 	.word	0x00000000
        /*08c0*/ 	.word	0x00000000
        /*08c4*/ 	.short	0x010a
        /*08c6*/ 	.byte	0xff
	.zero		1


	//   ....[124]....
        /*08c8*/ 	.word	0x0000b800
        /*08cc*/ 	.word	0x00000000
        /*08d0*/ 	.word	0x00000000
        /*08d4*/ 	.short	0x010a
        /*08d6*/ 	.byte	0xff
	.zero		1


	//   ....[125]....
        /*08d8*/ 	.word	0x0000b860
        /*08dc*/ 	.word	0x00000000
        /*08e0*/ 	.word	0x00000000
        /*08e4*/ 	.short	0x010a
        /*08e6*/ 	.byte	0xff
	.zero		1


	//   ....[126]....
        /*08e8*/ 	.word	0x0000b8b0
        /*08ec*/ 	.word	0x00000000
        /*08f0*/ 	.word	0x000000c0
        /*08f4*/ 	.short	0x010a
        /*08f6*/ 	.byte	0xff
	.zero		1


	//   ....[127]....
        /*08f8*/ 	.word	0x0000b910
        /*08fc*/ 	.word	0x00000000
        /*0900*/ 	.word	0x000000b8
        /*0904*/ 	.short	0x010a
        /*0906*/ 	.byte	0xff
	.zero		1


	//   ....[128]....
        /*0908*/ 	.word	0x0000b970
        /*090c*/ 	.word	0x00000003
        /*0910*/ 	.word	0x00000090
        /*0914*/ 	.short	0x010a
        /*0916*/ 	.byte	0xff
	.zero		1


	//   ....[129]....
        /*0918*/ 	.word	0x0000b9d0
        /*091c*/ 	.word	0x00000003
        /*0920*/ 	.word	0x00000098
        /*0924*/ 	.short	0x010a
        /*0926*/ 	.byte	0xff
	.zero		1


	//   ....[130]....
        /*0928*/ 	.word	0x0000ba30
        /*092c*/ 	.word	0x00000003
        /*0930*/ 	.word	0x000000a0
        /*0934*/ 	.short	0x010a
        /*0936*/ 	.byte	0xff
	.zero		1


	//   ....[131]....
        /*0938*/ 	.word	0x0000ba90
        /*093c*/ 	.word	0x00000003
        /*0940*/ 	.word	0x000000a8
        /*0944*/ 	.short	0x010a
        /*0946*/ 	.byte	0xff
	.zero		1


	//   ....[132]....
        /*0948*/ 	.word	0x0000baf0
        /*094c*/ 	.word	0x00000000
        /*0950*/ 	.word	0x00000090
        /*0954*/ 	.short	0x010a
        /*0956*/ 	.byte	0xff
	.zero		1


	//   ....[133]....
        /*0958*/ 	.word	0x0000bb50
        /*095c*/ 	.word	0x00000000
        /*0960*/ 	.word	0x00000098
        /*0964*/ 	.short	0x010a
        /*0966*/ 	.byte	0xff
	.zero		1


	//   ....[134]....
        /*0968*/ 	.word	0x0000bbb0
        /*096c*/ 	.word	0x00000000
        /*0970*/ 	.word	0x000000a0
        /*0974*/ 	.short	0x010a
        /*0976*/ 	.byte	0xff
	.zero		1


	//   ....[135]....
        /*0978*/ 	.word	0x0000bc00
        /*097c*/ 	.word	0x00000000
        /*0980*/ 	.word	0x000000c0
        /*0984*/ 	.short	0x010a
        /*0986*/ 	.byte	0xff
	.zero		1


	//   ....[136]....
        /*0988*/ 	.word	0x0000bc50
        /*098c*/ 	.word	0x00000003
        /*0990*/ 	.word	0x00000070
        /*0994*/ 	.short	0x010a
        /*0996*/ 	.byte	0xff
	.zero		1


	//   ....[137]....
        /*0998*/ 	.word	0x0000bca0
        /*099c*/ 	.word	0x0000006c
        /*09a0*/ 	.word	0x000000e0
        /*09a4*/ 	.short	0x010a
        /*09a6*/ 	.byte	0xff
	.zero		1


	//   ....[138]....
        /*09a8*/ 	.word	0x0000bcf0
        /*09ac*/ 	.word	0x00000076
        /*09b0*/ 	.word	0x00000070
        /*09b4*/ 	.short	0x010a
        /*09b6*/ 	.byte	0xff
	.zero		1


	//   ....[139]....
        /*09b8*/ 	.word	0x0000bd40
        /*09bc*/ 	.word	0x00000000
        /*09c0*/ 	.word	0x00000070
        /*09c4*/ 	.short	0x010a
        /*09c6*/ 	.byte	0xff
	.zero		1


	//   ....[140]....
        /*09c8*/ 	.word	0x0000bd90
        /*09cc*/ 	.word	0x00000000
        /*09d0*/ 	.word	0x00000070
        /*09d4*/ 	.short	0x010a
        /*09d6*/ 	.byte	0xff
	.zero		1


	//----- nvinfo : EIATTR_NUM_MBARRIERS
	.align		4
.L_48:
        /*09d8*/ 	.byte	0x03, 0x38
        /*09da*/ 	.short	0x0024


	//----- nvinfo : EIATTR_EXIT_INSTR_OFFSETS
	.align		4
        /*09dc*/ 	.byte	0x04, 0x1c
        /*09de*/ 	.short	(.L_50 - .L_49)


	//   ....[0]....
.L_49:
        /*09e0*/ 	.word	0x000026e0


	//   ....[1]....
        /*09e4*/ 	.word	0x00002bd0


	//   ....[2]....
        /*09e8*/ 	.word	0x00002c30


	//   ....[3]....
        /*09ec*/ 	.word	0x00003930


	//   ....[4]....
        /*09f0*/ 	.word	0x00004990


	//   ....[5]....
        /*09f4*/ 	.word	0x000049d0


	//   ....[6]....
        /*09f8*/ 	.word	0x0000b1d0


	//----- nvinfo : EIATTR_MAX_THREADS
	.align		4
.L_50:
        /*09fc*/ 	.byte	0x04, 0x05
        /*09fe*/ 	.short	(.L_52 - .L_51)
.L_51:
        /*0a00*/ 	.word	0x00000100
        /*0a04*/ 	.word	0x00000001
        /*0a08*/ 	.word	0x00000001


	//----- nvinfo : EIATTR_CRS_STACK_SIZE
	.align		4
.L_52:
        /*0a0c*/ 	.byte	0x04, 0x1e
        /*0a0e*/ 	.short	(.L_54 - .L_53)
.L_53:
        /*0a10*/ 	.word	0x00000000


	//----- nvinfo : EIATTR_CBANK_PARAM_SIZE
	.align		4
.L_54:
        /*0a14*/ 	.byte	0x03, 0x19
        /*0a16*/ 	.short	0x0800


	//----- nvinfo : EIATTR_PARAM_CBANK
	.align		4
        /*0a18*/ 	.byte	0x04, 0x0a
        /*0a1a*/ 	.short	(.L_56 - .L_55)
	.align		4
.L_55:
        /*0a1c*/ 	.word	index@(.nv.constant0._ZN7cutlass13device_kernelINS_4gemm6kernel13GemmUniversalIN4cute5tupleIJiiiiEEENS1_10collective13CollectiveMmaINS1_35MainloopSm100TmaUmmaWarpSpecializedILi7ELi2ELi2ENS5_IJNS4_1CILi1EEESB_SB_EEEEENS5_IJNSA_ILi128EEENSA_ILi256EEENSA_ILi64EEEEEEaNS5_IJlSB_lEEEaSI_NS4_8TiledMMAINS4_8MMA_AtomIJNS4_15SM100_MMA_S8_SSIaaiLi128ELi256ELNS4_4UMMA5MajorE0ELSN_0ELNSM_8SaturateE0EEEEEENS4_6LayoutISC_NS5_IJNSA_ILi0EEESS_SS_EEEEENS5_IJNS4_10UnderscoreESV_SV_EEEEENS4_13SM90_TMA_LOADENS4_14ComposedLayoutINS4_7SwizzleILi2ELi4ELi3EEENS4_18smem_ptr_flag_bitsILi8EEENSR_INS5_IJNSA_ILi8EEESG_EEENS5_IJSG_SB_EEEEEEEvNS4_8identityESY_S18_vS19_EENS_8epilogue10collective18CollectiveEpilogueINS1B_23Sm100TmaWarpSpecializedILi4ELi2ELi64ELb0ELb0EEEJSH_NS5_IJNSR_ISE_SB_EENSR_ISG_SB_EEEEEaSI_aSI_NS1B_6fusion15FusionCallbacksIS1F_NS1J_17LinearCombinationIaiaiLNS_15FloatRoundStyleE2EEESH_S1I_JEEENS4_5SM1004TMEM4LOAD26SM100_TMEM_LOAD_32dp32b64xESY_S18_NS4_39AutoVectorizingCopyWithAssumedAlignmentILi128EEENS4_14SM90_TMA_STOREES18_S1U_S1U_EEEvvEEEEvNT_6ParamsE)
        /*0a20*/ 	.short	0x0380
        /*0a22*/ 	.short	0x0800


	//----- nvinfo : EIATTR_SW_WAR
	.align		4
.L_56:
        /*0a24*/ 	.byte	0x04, 0x36
        /*0a26*/ 	.short	(.L_58 - .L_57)
.L_57:
        /*0a28*/ 	.word	0x00000008
.L_58:


//--------------------- .nv.callgraph             --------------------------
	.section	.nv.callgraph,"",@"SHT_CUDA_CALLGRAPH"
	.align	4
	.sectionentsize	8
	.align		4
        /*0000*/ 	.word	0x00000000
	.align		4
        /*0004*/ 	.word	0xffffffff
	.align		4
        /*0008*/ 	.word	index@(_ZN7cutlass13device_kernelINS_4gemm6kernel13GemmUniversalIN4cute5tupleIJiiiiEEENS1_10collective13CollectiveMmaINS1_35MainloopSm100TmaUmmaWarpSpecializedILi7ELi2ELi2ENS5_IJNS4_1CILi1EEESB_SB_EEEEENS5_IJNSA_ILi128EEENSA_ILi256EEENSA_ILi64EEEEEEaNS5_IJlSB_lEEEaSI_NS4_8TiledMMAINS4_8MMA_AtomIJNS4_15SM100_MMA_S8_SSIaaiLi128ELi256ELNS4_4UMMA5MajorE0ELSN_0ELNSM_8SaturateE0EEEEEENS4_6LayoutISC_NS5_IJNSA_ILi0EEESS_SS_EEEEENS5_IJNS4_10UnderscoreESV_SV_EEEEENS4_13SM90_TMA_LOADENS4_14ComposedLayoutINS4_7SwizzleILi2ELi4ELi3EEENS4_18smem_ptr_flag_bitsILi8EEENSR_INS5_IJNSA_ILi8EEESG_EEENS5_IJSG_SB_EEEEEEEvNS4_8identityESY_S18_vS19_EENS_8epilogue10collective18CollectiveEpilogueINS1B_23Sm100TmaWarpSpecializedILi4ELi2ELi64ELb0ELb0EEEJSH_NS5_IJNSR_ISE_SB_EENSR_ISG_SB_EEEEEaSI_aSI_NS1B_6fusion15FusionCallbacksIS1F_NS1J_17LinearCombinationIaiaiLNS_15FloatRoundStyleE2EEESH_S1I_JEEENS4_5SM1004TMEM4LOAD26SM100_TMEM_LOAD_32dp32b64xESY_S18_NS4_39AutoVectorizingCopyWithAssumedAlignmentILi128EEENS4_14SM90_TMA_STOREES18_S1U_S1U_EEEvvEEEEvNT_6ParamsE)
	.align		4
        /*000c*/ 	.word	index@(__assertfail)
	.align		4
        /*0010*/ 	.word	0x00000000
	.align		4
        /*0014*/ 	.word	0xfffffffe
	.align		4
        /*0018*/ 	.word	0x00000000
	.align		4
        /*001c*/ 	.word	0xfffffffd
	.align		4
        /*0020*/ 	.word	0x00000000
	.align		4
        /*0024*/ 	.word	0xfffffffc


//--------------------- .nv.constant4             --------------------------
	.section	.nv.constant4,"a",@progbits
	.align	8
	.align		8
.nv.constant4:
        /*0000*/ 	.dword	__assertfail
	.align		8
        /*0008*/ 	.dword	__unnamed_1
	.align		8
        /*0010*/ 	.dword	__unnamed_2
	.align		8
        /*0018*/ 	.dword	__unnamed_3
	.align		8
        /*0020*/ 	.dword	_ZN40_INTERNAL_dcf401c7_4_k_cu_12f2aa1e_269634cuda3std3__45__cpo5beginE
	.align		8
        /*0028*/ 	.dword	_ZN40_INTERNAL_dcf401c7_4_k_cu_12f2aa1e_269634cuda3std3__45__cpo3endE
	.align		8
        /*0030*/ 	.dword	_ZN40_INTERNAL_dcf401c7_4_k_cu_12f2aa1e_269634cuda3std3__45__cpo6cbeginE
	.align		8
        /*0038*/ 	.dword	_ZN40_INTERNAL_dcf401c7_4_k_cu_12f2aa1e_269634cuda3std3__45__cpo4cendE
	.align		8
        /*0040*/ 	.dword	_ZN40_INTERNAL_dcf401c7_4_k_cu_12f2aa1e_269634cuda3std3__442_GLOBAL__N__dcf401c7_4_k_cu_12f2aa1e_269636ignoreE
	.align		8
        /*0048*/ 	.dword	_ZN40_INTERNAL_dcf401c7_4_k_cu_12f2aa1e_269634cuda3std3__419piecewise_constructE
	.align		8
        /*0050*/ 	.dword	_ZN40_INTERNAL_dcf401c7_4_k_cu_12f2aa1e_269634cuda3std3__48in_placeE
	.align		8
        /*0058*/ 	.dword	_ZN40_INTERNAL_dcf401c7_4_k_cu_12f2aa1e_269634cuda3std6ranges3__45__cpo4swapE
	.align		8
        /*0060*/ 	.dword	_ZN40_INTERNAL_dcf401c7_4_k_cu_12f2aa1e_269634cuda3std6ranges3__45__cpo9iter_moveE
	.align		8
        /*0068*/ 	.dword	_ZN40_INTERNAL_dcf401c7_4_k_cu_12f2aa1e_269634cute7productE
	.align		8
        /*0070*/ 	.dword	_ZN40_INTERNAL_dcf401c7_4_k_cu_12f2aa1e_269634cute1_E
	.align		8
        /*0078*/ 	.dword	$str$25
	.align		8
        /*0080*/ 	.dword	$str$26
	.align		8
        /*0088*/ 	.dword	$str$27
	.align		8
        /*0090*/ 	.dword	$str$28


//--------------------- .text._ZN7cutlass13device_kernelINS_4gemm6kernel13GemmUniversalIN4cute5tupleIJiiiiEEENS1_10collective13CollectiveMmaINS1_35MainloopSm100TmaUmmaWarpSpecializedILi7ELi2ELi2ENS5_IJNS4_1CILi1EEESB_SB_EEEEENS5_IJNSA_ILi128EEENSA_ILi256EEENSA_ILi64EEEEEEaNS5_IJlSB_lEEEaSI_NS4_8TiledMMAINS4_8MMA_AtomIJNS4_15SM100_MMA_S8_SSIaaiLi128ELi256ELNS4_4UMMA5MajorE0ELSN_0ELNSM_8SaturateE0EEEEEENS4_6LayoutISC_NS5_IJNSA_ILi0EEESS_SS_EEEEENS5_IJNS4_10UnderscoreESV_SV_EEEEENS4_13SM90_TMA_LOADENS4_14ComposedLayoutINS4_7SwizzleILi2ELi4ELi3EEENS4_18smem_ptr_flag_bitsILi8EEENSR_INS5_IJNSA_ILi8EEESG_EEENS5_IJSG_SB_EEEEEEEvNS4_8identityESY_S18_vS19_EENS_8epilogue10collective18CollectiveEpilogueINS1B_23Sm100TmaWarpSpecializedILi4ELi2ELi64ELb0ELb0EEEJSH_NS5_IJNSR_ISE_SB_EENSR_ISG_SB_EEEEEaSI_aSI_NS1B_6fusion15FusionCallbacksIS1F_NS1J_17LinearCombinationIaiaiLNS_15FloatRoundStyleE2EEESH_S1I_JEEENS4_5SM1004TMEM4LOAD26SM100_TMEM_LOAD_32dp32b64xESY_S18_NS4_39AutoVectorizingCopyWithAssumedAlignmentILi128EEENS4_14SM90_TMA_STOREES18_S1U_S1U_EEEvvEEEEvNT_6ParamsE --------------------------
	.section	.text._ZN7cutlass13device_kernelINS_4gemm6kernel13GemmUniversalIN4cute5tupleIJiiiiEEENS1_10collective13CollectiveMmaINS1_35MainloopSm100TmaUmmaWarpSpecializedILi7ELi2ELi2ENS5_IJNS4_1CILi1EEESB_SB_EEEEENS5_IJNSA_ILi128EEENSA_ILi256EEENSA_ILi64EEEEEEaNS5_IJlSB_lEEEaSI_NS4_8TiledMMAINS4_8MMA_AtomIJNS4_15SM100_MMA_S8_SSIaaiLi128ELi256ELNS4_4UMMA5MajorE0ELSN_0ELNSM_8SaturateE0EEEEEENS4_6LayoutISC_NS5_IJNSA_ILi0EEESS_SS_EEEEENS5_IJNS4_10UnderscoreESV_SV_EEEEENS4_13SM90_TMA_LOADENS4_14ComposedLayoutINS4_7SwizzleILi2ELi4ELi3EEENS4_18smem_ptr_flag_bitsILi8EEENSR_INS5_IJNSA_ILi8EEESG_EEENS5_IJSG_SB_EEEEEEEvNS4_8identityESY_S18_vS19_EENS_8epilogue10collective18CollectiveEpilogueINS1B_23Sm100TmaWarpSpecializedILi4ELi2ELi64ELb0ELb0EEEJSH_NS5_IJNSR_ISE_SB_EENSR_ISG_SB_EEEEEaSI_aSI_NS1B_6fusion15FusionCallbacksIS1F_NS1J_17LinearCombinationIaiaiLNS_15FloatRoundStyleE2EEESH_S1I_JEEENS4_5SM1004TMEM4LOAD26SM100_TMEM_LOAD_32dp32b64xESY_S18_NS4_39AutoVectorizingCopyWithAssumedAlignmentILi128EEENS4_14SM90_TMA_STOREES18_S1U_S1U_EEEvvEEEEvNT_6ParamsE,"ax",@progbits
	.align	128
.text._ZN7cutlass13device_kernelINS_4gemm6kernel13GemmUniversalIN4cute5tupleIJiiiiEEENS1_10collective13CollectiveMmaINS1_35MainloopSm100TmaUmmaWarpSpecializedILi7ELi2ELi2ENS5_IJNS4_1CILi1EEESB_SB_EEEEENS5_IJNSA_ILi128EEENSA_ILi256EEENSA_ILi64EEEEEEaNS5_IJlSB_lEEEaSI_NS4_8TiledMMAINS4_8MMA_AtomIJNS4_15SM100_MMA_S8_SSIaaiLi128ELi256ELNS4_4UMMA5MajorE0ELSN_0ELNSM_8SaturateE0EEEEEENS4_6LayoutISC_NS5_IJNSA_ILi0EEESS_SS_EEEEENS5_IJNS4_10UnderscoreESV_SV_EEEEENS4_13SM90_TMA_LOADENS4_14ComposedLayoutINS4_7SwizzleILi2ELi4ELi3EEENS4_18smem_ptr_flag_bitsILi8EEENSR_INS5_IJNSA_ILi8EEESG_EEENS5_IJSG_SB_EEEEEEEvNS4_8identityESY_S18_vS19_EENS_8epilogue10collective18CollectiveEpilogueINS1B_23Sm100TmaWarpSpecializedILi4ELi2ELi64ELb0ELb0EEEJSH_NS5_IJNSR_ISE_SB_EENSR_ISG_SB_EEEEEaSI_aSI_NS1B_6fusion15FusionCallbacksIS1F_NS1J_17LinearCombinationIaiaiLNS_15FloatRoundStyleE2EEESH_S1I_JEEENS4_5SM1004TMEM4LOAD26SM100_TMEM_LOAD_32dp32b64xESY_S18_NS4_39AutoVectorizingCopyWithAssumedAlignmentILi128EEENS4_14SM90_TMA_STOREES18_S1U_S1U_EEEvvEEEEvNT_6ParamsE:
        .type           _ZN7cutlass13device_kernelINS_4gemm6kernel13GemmUniversalIN4cute5tupleIJiiiiEEENS1_10collective13CollectiveMmaINS1_35MainloopSm100TmaUmmaWarpSpecializedILi7ELi2ELi2ENS5_IJNS4_1CILi1EEESB_SB_EEEEENS5_IJNSA_ILi128EEENSA_ILi256EEENSA_ILi64EEEEEEaNS5_IJlSB_lEEEaSI_NS4_8TiledMMAINS4_8MMA_AtomIJNS4_15SM100_MMA_S8_SSIaaiLi128ELi256ELNS4_4UMMA5MajorE0ELSN_0ELNSM_8SaturateE0EEEEEENS4_6LayoutISC_NS5_IJNSA_ILi0EEESS_SS_EEEEENS5_IJNS4_10UnderscoreESV_SV_EEEEENS4_13SM90_TMA_LOADENS4_14ComposedLayoutINS4_7SwizzleILi2ELi4ELi3EEENS4_18smem_ptr_flag_bitsILi8EEENSR_INS5_IJNSA_ILi8EEESG_EEENS5_IJSG_SB_EEEEEEEvNS4_8identityESY_S18_vS19_EENS_8epilogue10collective18CollectiveEpilogueINS1B_23Sm100TmaWarpSpecializedILi4ELi2ELi64ELb0ELb0EEEJSH_NS5_IJNSR_ISE_SB_EENSR_ISG_SB_EEEEEaSI_aSI_NS1B_6fusion15FusionCallbacksIS1F_NS1J_17LinearCombinationIaiaiLNS_15FloatRoundStyleE2EEESH_S1I_JEEENS4_5SM1004TMEM4LOAD26SM100_TMEM_LOAD_32dp32b64xESY_S18_NS4_39AutoVectorizingCopyWithAssumedAlignmentILi128EEENS4_14SM90_TMA_STOREES18_S1U_S1U_EEEvvEEEEvNT_6ParamsE,@function
        .size           _ZN7cutlass13device_kernelINS_4gemm6kernel13GemmUniversalIN4cute5tupleIJiiiiEEENS1_10collective13CollectiveMmaINS1_35MainloopSm100TmaUmmaWarpSpecializedILi7ELi2ELi2ENS5_IJNS4_1CILi1EEESB_SB_EEEEENS5_IJNSA_ILi128EEENSA_ILi256EEENSA_ILi64EEEEEEaNS5_IJlSB_lEEEaSI_NS4_8TiledMMAINS4_8MMA_AtomIJNS4_15SM100_MMA_S8_SSIaaiLi128ELi256ELNS4_4UMMA5MajorE0ELSN_0ELNSM_8SaturateE0EEEEEENS4_6LayoutISC_NS5_IJNSA_ILi0EEESS_SS_EEEEENS5_IJNS4_10UnderscoreESV_SV_EEEEENS4_13SM90_TMA_LOADENS4_14ComposedLayoutINS4_7SwizzleILi2ELi4ELi3EEENS4_18smem_ptr_flag_bitsILi8EEENSR_INS5_IJNSA_ILi8EEESG_EEENS5_IJSG_SB_EEEEEEEvNS4_8identityESY_S18_vS19_EENS_8epilogue10collective18CollectiveEpilogueINS1B_23Sm100TmaWarpSpecializedILi4ELi2ELi64ELb0ELb0EEEJSH_NS5_IJNSR_ISE_SB_EENSR_ISG_SB_EEEEEaSI_aSI_NS1B_6fusion15FusionCallbacksIS1F_NS1J_17LinearCombinationIaiaiLNS_15FloatRoundStyleE2EEESH_S1I_JEEENS4_5SM1004TMEM4LOAD26SM100_TMEM_LOAD_32dp32b64xESY_S18_NS4_39AutoVectorizingCopyWithAssumedAlignmentILi128EEENS4_14SM90_TMA_STOREES18_S1U_S1U_EEEvvEEEEvNT_6ParamsE,(.L_x_173 - _ZN7cutlass13device_kernelINS_4gemm6kernel13GemmUniversalIN4cute5tupleIJiiiiEEENS1_10collective13CollectiveMmaINS1_35MainloopSm100TmaUmmaWarpSpecializedILi7ELi2ELi2ENS5_IJNS4_1CILi1EEESB_SB_EEEEENS5_IJNSA_ILi128EEENSA_ILi256EEENSA_ILi64EEEEEEaNS5_IJlSB_lEEEaSI_NS4_8TiledMMAINS4_8MMA_AtomIJNS4_15SM100_MMA_S8_SSIaaiLi128ELi256ELNS4_4UMMA5MajorE0ELSN_0ELNSM_8SaturateE0EEEEEENS4_6LayoutISC_NS5_IJNSA_ILi0EEESS_SS_EEEEENS5_IJNS4_10UnderscoreESV_SV_EEEEENS4_13SM90_TMA_LOADENS4_14ComposedLayoutINS4_7SwizzleILi2ELi4ELi3EEENS4_18smem_ptr_flag_bitsILi8EEENSR_INS5_IJNSA_ILi8EEESG_EEENS5_IJSG_SB_EEEEEEEvNS4_8identityESY_S18_vS19_EENS_8epilogue10collective18CollectiveEpilogueINS1B_23Sm100TmaWarpSpecializedILi4ELi2ELi64ELb0ELb0EEEJSH_NS5_IJNSR_ISE_SB_EENSR_ISG_SB_EEEEEaSI_aSI_NS1B_6fusion15FusionCallbacksIS1F_NS1J_17LinearCombinationIaiaiLNS_15FloatRoundStyleE2EEESH_S1I_JEEENS4_5SM1004TMEM4LOAD26SM100_TMEM_LOAD_32dp32b64xESY_S18_NS4_39AutoVectorizingCopyWithAssumedAlignmentILi128EEENS4_14SM90_TMA_STOREES18_S1U_S1U_EEEvvEEEEvNT_6ParamsE)
        .other          _ZN7cutlass13device_kernelINS_4gemm6kernel13GemmUniversalIN4cute5tupleIJiiiiEEENS1_10collective13CollectiveMmaINS1_35MainloopSm100TmaUmmaWarpSpecializedILi7ELi2ELi2ENS5_IJNS4_1CILi1EEESB_SB_EEEEENS5_IJNSA_ILi128EEENSA_ILi256EEENSA_ILi64EEEEEEaNS5_IJlSB_lEEEaSI_NS4_8TiledMMAINS4_8MMA_AtomIJNS4_15SM100_MMA_S8_SSIaaiLi128ELi256ELNS4_4UMMA5MajorE0ELSN_0ELNSM_8SaturateE0EEEEEENS4_6LayoutISC_NS5_IJNSA_ILi0EEESS_SS_EEEEENS5_IJNS4_10UnderscoreESV_SV_EEEEENS4_13SM90_TMA_LOADENS4_14ComposedLayoutINS4_7SwizzleILi2ELi4ELi3EEENS4_18smem_ptr_flag_bitsILi8EEENSR_INS5_IJNSA_ILi8EEESG_EEENS5_IJSG_SB_EEEEEEEvNS4_8identityESY_S18_vS19_EENS_8epilogue10collective18CollectiveEpilogueINS1B_23Sm100TmaWarpSpecializedILi4ELi2ELi64ELb0ELb0EEEJSH_NS5_IJNSR_ISE_SB_EENSR_ISG_SB_EEEEEaSI_aSI_NS1B_6fusion15FusionCallbacksIS1F_NS1J_17LinearCombinationIaiaiLNS_15FloatRoundStyleE2EEESH_S1I_JEEENS4_5SM1004TMEM4LOAD26SM100_TMEM_LOAD_32dp32b64xESY_S18_NS4_39AutoVectorizingCopyWithAssumedAlignmentILi128EEENS4_14SM90_TMA_STOREES18_S1U_S1U_EEEvvEEEEvNT_6ParamsE,@"STO_CUDA_ENTRY STV_DEFAULT"
_ZN7cutlass13device_kernelINS_4gemm6kernel13GemmUniversalIN4cute5tupleIJiiiiEEENS1_10collective13CollectiveMmaINS1_35MainloopSm100TmaUmmaWarpSpecializedILi7ELi2ELi2ENS5_IJNS4_1CILi1EEESB_SB_EEEEENS5_IJNSA_ILi128EEENSA_ILi256EEENSA_ILi64EEEEEEaNS5_IJlSB_lEEEaSI_NS4_8TiledMMAINS4_8MMA_AtomIJNS4_15SM100_MMA_S8_SSIaaiLi128ELi256ELNS4_4UMMA5MajorE0ELSN_0ELNSM_8SaturateE0EEEEEENS4_6LayoutISC_NS5_IJNSA_ILi0EEESS_SS_EEEEENS5_IJNS4_10UnderscoreESV_SV_EEEEENS4_13SM90_TMA_LOADENS4_14ComposedLayoutINS4_7SwizzleILi2ELi4ELi3EEENS4_18smem_ptr_flag_bitsILi8EEENSR_INS5_IJNSA_ILi8EEESG_EEENS5_IJSG_SB_EEEEEEEvNS4_8identityESY_S18_vS19_EENS_8epilogue10collective18CollectiveEpilogueINS1B_23Sm100TmaWarpSpecializedILi4ELi2ELi64ELb0ELb0EEEJSH_NS5_IJNSR_ISE_SB_EENSR_ISG_SB_EEEEEaSI_aSI_NS1B_6fusion15FusionCallbacksIS1F_NS1J_17LinearCombinationIaiaiLNS_15FloatRoundStyleE2EEESH_S1I_JEEENS4_5SM1004TMEM4LOAD26SM100_TMEM_LOAD_32dp32b64xESY_S18_NS4_39AutoVectorizingCopyWithAssumedAlignmentILi128EEENS4_14SM90_TMA_STOREES18_S1U_S1U_EEEvvEEEEvNT_6ParamsE:
[----:B------:R-:W1:Y:S01]  /*0000*/  LDC R1, c[0x0][0x37c] ;  /* 0x0000df00ff017b82 */ /* 0x000e620000000800 */
[----:B------:R-:W2:Y:S01]  /*0010*/  S2R R167, SR_TID.X ;  /* 0x0000000000a77919 */ /* 0x000ea20000002100 */
[----:B------:R-:W3:Y:S01]  /*0020*/  LDCU.64 UR4, c[0x0][0x890] ;  /* 0x00011200ff0477ac */ /* 0x000ee20008000a00 */
[----:B------:R-:W-:Y:S02]  /*0030*/  PRMT R151, RZ, 0x7610, R151 ;  /* 0x00007610ff977816 */ /* 0x000fe40000000097 */
[----:B------:R-:W-:Y:S01]  /*0040*/  ELECT P5, URZ, PT ;  /* 0x0000000000ff782f */ /* 0x000fe200038a0000 */
[----:B------:R-:W4:Y:S01]  /*0050*/  LDCU.64 UR46, c[0x0][0x358] ;  /* 0x00006b00ff2e77ac */ /* 0x000f220008000a00 */
[----:B---3--:R-:W-:-:S04]  /*0060*/  UISETP.NE.U32.AND UP0, UPT, UR4, URZ, UPT ;  /* 0x000000ff0400728c */ /* 0x008fc8000bf05070 */
[----:B------:R-:W-:Y:S01]  /*0070*/  UISETP.NE.AND.EX UP0, UPT, UR5, URZ, UPT, UP0 ;  /* 0x000000ff0500728c */ /* 0x000fe2000bf05300 */
[----:B--2---:R-:W-:-:S05]  /*0080*/  SHF.R.U32.HI R154, RZ, 0x5, R167 ;  /* 0x00000005ff9a7819 */ /* 0x004fca00000116a7 */
[----:B------:R-:W2:Y:S02]  /*0090*/  SHFL.IDX PT, R0, R154, RZ, 0x1f ;  /* 0x00001fff9a007589 */ /* 0x000ea400000e0000 */
[----:B--2---:R-:W-:Y:S01]  /*00a0*/  R2UR UR8, R0 ;  /* 0x00000000000872ca */ /* 0x004fe200000e0000 */
[----:B-1--4-:R-:W-:-:S14]  /*00b0*/  BRA.U UP0, `(.L_x_0) ;  /* 0x00000001002c7547 */ /* 0x012fdc000b800000 */
[----:B------:R-:W1:Y:S02]  /*00c0*/  LDCU.64 UR6, c[0x0][0x888] ;  /* 0x00011100ff0677ac */ /* 0x000e640008000a00 */
[----:B-1----:R-:W-:-:S04]  /*00d0*/  UISETP.NE.U32.AND UP0, UPT, UR6, URZ, UPT ;  /* 0x000000ff0600728c */ /* 0x002fc8000bf05070 */
[----:B------:R-:W-:-:S09]  /*00e0*/  UISETP.NE.AND.EX UP0, UPT, UR7, URZ, UPT, UP0 ;  /* 0x000000ff0700728c */ /* 0x000fd2000bf05300 */
[----:B------:R-:W-:Y:S05]  /*00f0*/  BRA.U !UP0, `(.L_x_1) ;  /* 0x0000000108107547 */ /* 0x000fea000b800000 */
[----:B------:R-:W1:Y:S02]  /*0100*/  LDC.64 R82, c[0x0][0x888] ;  /* 0x00022200ff527b82 */ /* 0x000e640000000a00 */
[----:B-1----:R1:W5:Y:S01]  /*0110*/  LDG.E R82, desc[UR46][R82.64] ;  /* 0x0000002e52527981 */ /* 0x002362000c1e1900 */
[----:B------:R-:W-:Y:S01]  /*0120*/  HFMA2 R151, -RZ, RZ, 0, 5.9604644775390625e-08 ;  /* 0x00000001ff977431 */ /* 0x000fe200000001ff */
[----:B------:R-:W-:Y:S05]  /*0130*/  BRA `(.L_x_0) ;  /* 0x00000000000c7947 */ /* 0x000fea0003800000 */
.L_x_1:
[----:B------:R-:W1:Y:S01]  /*0140*/  LDCU UR6, c[0x0][0x880] ;  /* 0x00011000ff0677ac */ /* 0x000e620008000800 */
[----:B------:R-:W-:Y:S01]  /*0150*/  HFMA2 R151, -RZ, RZ, 0, 5.9604644775390625e-08 ;  /* 0x00000001ff977431 */ /* 0x000fe200000001ff */
[----:B-1----:R-:W-:-:S07]  /*0160*/  MOV R82, UR6 ;  /* 0x0000000600527c02 */ /* 0x002fce0008000f00 */
.L_x_0:
[----:B------:R-:W2:Y:S02]  /*0170*/  LDCU.64 UR6, c[0x0][0x8b0] ;  /* 0x00011600ff0677ac */ /* 0x000ea40008000a00 */
[----:B--2---:R-:W-:-:S04]  /*0180*/  UISETP.NE.U32.AND UP0, UPT, UR6, URZ, UPT ;  /* 0x000000ff0600728c */ /* 0x004fc8000bf05070 */
[----:B------:R-:W-:-:S09]  /*0190*/  UISETP.NE.AND.EX UP0, UPT, UR7, URZ, UPT, UP0 ;  /* 0x000000ff0700728c */ /* 0x000fd2000bf05300 */
[----:B------:R-:W-:Y:S05]  /*01a0*/  BRA.U UP0, `(.L_x_2) ;  /* 0x0000000100247547 */ /* 0x000fea000b800000 */
[----:B------:R-:W2:Y:S02]  /*01b0*/  LDCU.64 UR6, c[0x0][0x8a8] ;  /* 0x00011500ff0677ac */ /* 0x000ea40008000a00 */
[----:B--2---:R-:W-:-:S04]  /*01c0*/  UISETP.NE.U32.AND UP0, UPT, UR6, URZ, UPT ;  /* 0x000000ff0600728c */ /* 0x004fc8000bf05070 */
[----:B------:R-:W-:-:S09]  /*01d0*/  UISETP.NE.AND.EX UP0, UPT, UR7, URZ, UPT, UP0 ;  /* 0x000000ff0700728c */ /* 0x000fd2000bf05300 */
[----:B------:R-:W-:Y:S05]  /*01e0*/  BRA.U !UP0, `(.L_x_3) ;  /* 0x00000001080c7547 */ /* 0x000fea000b800000 */
[----:B------:R-:W2:Y:S02]  /*01f0*/  LDC.64 R78, c[0x0][0x8a8] ;  /* 0x00022a00ff4e7b82 */ /* 0x000ea40000000a00 */
[----:B--2---:R2:W5:Y:S01]  /*0200*/  LDG.E R78, desc[UR46][R78.64] ;  /* 0x0000002e4e4e7981 */ /* 0x004562000c1e1900 */
[----:B------:R-:W-:Y:S05]  /*0210*/  BRA `(.L_x_2) ;  /* 0x0000000000087947 */ /* 0x000fea0003800000 */
.L_x_3:
[----:B------:R-:W2:Y:S02]  /*0220*/  LDCU UR6, c[0x0][0x8a0] ;  /* 0x00011400ff0677ac */ /* 0x000ea40008000800 */
[----:B--2---:R-:W-:Y:S02]  /*0230*/  MOV R78, UR6 ;  /* 0x00000006004e7c02 */ /* 0x004fe40008000f00 */
.L_x_2:
[----:B------:R-:W-:Y:S01]  /*0240*/  IMAD.U32 R0, RZ, RZ, UR8 ;  /* 0x00000008ff007e24 */ /* 0x000fe2000f8e00ff */
[----:B------:R-:W-:Y:S04]  /*0250*/  BSSY.RECONVERGENT B0, `(.L_x_4) ;  /* 0x000000c000007945 */ /* 0x000fe80003800200 */
[C---:B------:R-:W-:Y:S02]  /*0260*/  ISETP.NE.OR P1, PT, R0.reuse, 0x1, !P5 ;  /* 0x000000010000780c */ /* 0x040fe40006f25670 */
[----:B------:R-:W-:-:S11]  /*0270*/  ISETP.NE.OR P0, PT, R0, 0x3, !P5 ;  /* 0x000000030000780c */ /* 0x000fd60006f05670 */
[----:B------:R-:W-:Y:S05]  /*0280*/  @P1 BRA `(.L_x_5) ;  /* 0x0000000000201947 */ /* 0x000fea0003800000 */
[----:B------:R-:W3:Y:S02]  /*0290*/  LDCU.64 UR6, c[0x0][0x348] ;  /* 0x00006900ff0677ac */ /* 0x000ee40008000a00 */
[----:B---3--:R-:W-:Y:S02]  /*02a0*/  UIADD3 UR10, UP1, UPT, UR6, 0x80, URZ ;  /* 0x00000080060a7890 */ /* 0x008fe4000ff3e0ff */
[----:B------:R-:W-:Y:S02]  /*02b0*/  UIADD3 UR6, UP0, UPT, UR6, 0x180, URZ ;  /* 0x0000018006067890 */ /* 0x000fe4000ff1e0ff */
[----:B------:R-:W-:Y:S02]  /*02c0*/  UIADD3.X UR11, UPT, UPT, URZ, UR7, URZ, UP1, !UPT ;  /* 0x00000007ff0b7290 */ /* 0x000fe40008ffe4ff */
[----:B------:R-:W-:-:S07]  /*02d0*/  UIADD3.X UR7, UPT, UPT, URZ, UR7, URZ, UP0, !UPT ;  /* 0x00000007ff077290 */ /* 0x000fce00087fe4ff */
[----:B------:R3:W-:Y:S02]  /*02e0*/  UTMACCTL.PF [UR10] ;  /* 0x000000000a0079b9 */ /* 0x0007e40008040000 */
[----:B------:R3:W-:Y:S02]  /*02f0*/  UTMACCTL.PF [UR6] ;  /* 0x00000000060079b9 */ /* 0x0007e40008040000 */
[----:B---3--:R-:W-:Y:S01]  /*0300*/  NOP ;  /* 0x0000000000007918 */ /* 0x008fe20000000000 */
.L_x_5:
[----:B------:R-:W-:Y:S05]  /*0310*/  BSYNC.RECONVERGENT B0 ;  /* 0x0000000000007941 */ /* 0x000fea0003800200 */
.L_x_4:
[----:B------:R-:W-:Y:S04]  /*0320*/  BSSY.RECONVERGENT B0, `(.L_x_6) ;  /* 0x000000a000007945 */ /* 0x000fe80003800200 */
        /* <DEDUP_REMOVED lines=9> */
.L_x_7:
[----:B------:R-:W-:Y:S05]  /*03c0*/  BSYNC.RECONVERGENT B0 ;  /* 0x0000000000007941 */ /* 0x000fea0003800200 */
.L_x_6:
[----:B------:R-:W3:Y:S01]  /*03d0*/  LDCU.64 UR6, c[0x0][0x888] ;  /* 0x00011100ff0677ac */ /* 0x000ee20008000a00 */
[----:B------:R-:W-:Y:S02]  /*03e0*/  UISETP.EQ.U32.AND UP1, UPT, UR4, URZ, UPT ;  /* 0x000000ff0400728c */ /* 0x000fe4000bf22070 */
[----:B------:R-:W-:Y:S02]  /*03f0*/  UPLOP3.LUT UP2, UPT, UPT, UPT, UPT, 0x80, 0x8 ;  /* 0x000000000008789c */ /* 0x000fe40003f4f070 */
[----:B---3--:R-:W-:-:S04]  /*0400*/  UISETP.NE.U32.AND UP0, UPT, UR6, URZ, UPT ;  /* 0x000000ff0600728c */ /* 0x008fc8000bf05070 */
[----:B------:R-:W-:-:S04]  /*0410*/  UISETP.NE.AND.EX UP0, UPT, UR7, URZ, UPT, UP0 ;  /* 0x000000ff0700728c */ /* 0x000fc8000bf05300 */
[----:B------:R-:W-:-:S04]  /*0420*/  UISETP.EQ.OR.EX UP3, UPT, UR5, URZ, !UP0, UP1 ;  /* 0x000000ff0500728c */ /* 0x000fc8000c762710 */
[----:B------:R-:W-:-:S05]  /*0430*/  UP2UR UR50, UPR, URZ, 0x8 ;  /* 0x00000008ff327883 */ /* 0x000fca0008000000 */
[----:B------:R-:W-:Y:S07]  /*0440*/  BRA.U !UP3, `(.L_x_8) ;  /* 0x000000010b207547 */ /* 0x000fee000b800000 */
[----:B-----5:R-:W-:Y:S01]  /*0450*/  R2UR UR6, R82 ;  /* 0x00000000520672ca */ /* 0x020fe200000e0000 */
[----:B------:R-:W-:Y:S02]  /*0460*/  UISETP.NE.U32.AND UP2, UPT, UR4, URZ, UPT ;  /* 0x000000ff0400728c */ /* 0x000fe4000bf45070 */
[----:B------:R-:W-:Y:S02]  /*0470*/  USEL UR4, URZ, 0xffffffff, UP0 ;  /* 0xffffffffff047887 */ /* 0x000fe40008000000 */
[----:B------:R-:W-:-:S08]  /*0480*/  UISETP.NE.AND.EX UP2, UPT, UR5, URZ, UPT, UP2 ;  /* 0x000000ff0500728c */ /* 0x000fd0000bf45320 */
[----:B------:R-:W-:-:S04]  /*0490*/  UISETP.NE.AND UP1, UPT, UR6, URZ, UPT ;  /* 0x000000ff0600728c */ /* 0x000fc8000bf25270 */
[----:B------:R-:W-:-:S04]  /*04a0*/  @!UP2 USEL UR4, URZ, 0xffffffff, UP1 ;  /* 0xffffffffff04a887 */ /* 0x000fc80008800000 */
[----:B------:R-:W-:-:S04]  /*04b0*/  ULOP3.LUT UR4, UR4, 0x1, URZ, 0xc0, !UPT ;  /* 0x0000000104047892 */ /* 0x000fc8000f8ec0ff */
[----:B------:R-:W-:-:S11]  /*04c0*/  UISETP.NE.U32.AND UP2, UPT, UR4, 0x1, UPT ;  /* 0x000000010400788c */ /* 0x000fd6000bf45070 */
.L_x_8:
[----:B------:R-:W3:Y:S01]  /*04d0*/  SHFL.IDX PT, R2, R154, RZ, 0x1f ;  /* 0x00001fff9a027589 */ /* 0x000ee200000e0000 */
[----:B------:R-:W-:-:S04]  /*04e0*/  UISETP.NE.AND UP1, UPT, UR8, 0x2, UPT ;  /* 0x000000020800788c */ /* 0x000fc8000bf25270 */
[----:B------:R-:W-:Y:S01]  /*04f0*/  USEL UR6, URZ, 0x1, UP1 ;  /* 0x00000001ff067887 */ /* 0x000fe20008800000 */
[----:B---3--:R-:W-:-:S13]  /*0500*/  ISETP.NE.AND P0, PT, R2, RZ, PT ;  /* 0x000000ff0200720c */ /* 0x008fda0003f05270 */
[----:B------:R-:W-:Y:S05]  /*0510*/  @P0 BRA `(.L_x_9) ;  /* 0x0000000000600947 */ /* 0x000fea0003800000 */
[----:B------:R-:W3:Y:S01]  /*0520*/  S2UR UR5, SR_CgaCtaId ;  /* 0x00000000000579c3 */ /* 0x000ee20000008800 */
[----:B------:R-:W-:Y:S01]  /*0530*/  UMOV UR7, 0x400 ;  /* 0x0000040000077882 */ /* 0x000fe20000000000 */
[----:B------:R-:W-:Y:S01]  /*0540*/  UMOV UR4, 0x1 ;  /* 0x0000000100047882 */ /* 0x000fe20000000000 */
[----:B------:R-:W-:Y:S01]  /*0550*/  ELECT P0, URZ, PT ;  /* 0x0000000000ff782f */ /* 0x000fe20003800000 */
[----:B------:R-:W-:-:S04]  /*0560*/  UIADD3 UR10, UPT, UPT, -UR4, 0x100000, URZ ;  /* 0x00100000040a7890 */ /* 0x000fc8000fffe1ff */
[----:B------:R-:W-:Y:S02]  /*0570*/  USHF.L.U32 UR11, UR10, 0xb, URZ ;  /* 0x0000000b0a0b7899 */ /* 0x000fe400080006ff */
[----:B------:R-:W-:Y:S02]  /*0580*/  USHF.L.U32 UR10, UR10, 0x1, URZ ;  /* 0x000000010a0a7899 */ /* 0x000fe400080006ff */
[----:B---3--:R-:W-:Y:S01]  /*0590*/  ULEA UR5, UR5, UR7, 0x18 ;  /* 0x0000000705057291 */ /* 0x008fe2000f8ec0ff */
[----:B------:R-:W3:Y:S11]  /*05a0*/  FENCE.VIEW.ASYNC.S ;  /* 0x00000000000073c6 */ /* 0x000ef60000000000 */
[----:B---3--:R3:W4:Y:S01]  /*05b0*/  SYNCS.EXCH.64 URZ, [UR5], UR10 ;  /* 0x0000000a05ff75b2 */ /* 0x0087220008000100 */
[----:B------:R3:W1:Y:S01]  /*05c0*/  SYNCS.EXCH.64 URZ, [UR5+0x38], UR10 ;  /* 0x0000380a05ff75b2 */ /* 0x0006620008000100 */
        /* <DEDUP_REMOVED lines=11> */
[----:B------:R3:W1:Y:S02]  /*0680*/  SYNCS.EXCH.64 URZ, [UR5+0x68], UR10 ;  /* 0x0000680a05ff75b2 */ /* 0x0006640008000100 */
[----:B---3--:R-:W-:Y:S01]  /*0690*/  NOP ;  /* 0x0000000000007918 */ /* 0x008fe20000000000 */
.L_x_9:
[----:B------:R-:W3:Y:S01]  /*06a0*/  SHFL.IDX PT, R2, R154, RZ, 0x1f ;  /* 0x00001fff9a027589 */ /* 0x000ee200000e0000 */
[----:B------:R-:W-:Y:S01]  /*06b0*/  NOP ;  /* 0x0000000000007918 */ /* 0x000fe20000000000 */
[----:B---3--:R-:W-:-:S13]  /*06c0*/  ISETP.NE.AND P0, PT, R2, 0x1, PT ;  /* 0x000000010200780c */ /* 0x008fda0003f05270 */
[----:B------:R-:W-:Y:S05]  /*06d0*/  @P0 BRA `(.L_x_10) ;  /* 0x0000000000580947 */ /* 0x000fea0003800000 */
[----:B------:R-:W3:Y:S01]  /*06e0*/  S2UR UR7, SR_CgaCtaId ;  /* 0x00000000000779c3 */ /* 0x000ee20000008800 */
[----:B------:R-:W-:Y:S01]  /*06f0*/  UMOV UR9, 0x400 ;  /* 0x0000040000097882 */ /* 0x000fe20000000000 */
[----:B------:R-:W-:Y:S01]  /*0700*/  UMOV UR5, 0x20 ;  /* 0x0000002000057882 */ /* 0x000fe20000000000 */
[----:B------:R-:W-:Y:S01]  /*0710*/  UMOV UR4, 0x80 ;  /* 0x0000008000047882 */ /* 0x000fe20000000000 */
[----:B------:R-:W-:-:S04]  /*0720*/  UIADD3 UR10, UPT, UPT, -UR5, 0x100000, URZ ;  /* 0x00100000050a7890 */ /* 0x000fc8000fffe1ff */
[----:B------:R-:W-:Y:S02]  /*0730*/  USHF.L.U32 UR11, UR10, 0xb, URZ ;  /* 0x0000000b0a0b7899 */ /* 0x000fe400080006ff */
[----:B------:R-:W-:Y:S02]  /*0740*/  USHF.L.U32 UR10, UR10, 0x1, URZ ;  /* 0x000000010a0a7899 */ /* 0x000fe400080006ff */
[----:B------:R-:W-:-:S04]  /*0750*/  UIADD3 UR4, UPT, UPT, -UR4, 0x100000, URZ ;  /* 0x0010000004047890 */ /* 0x000fc8000fffe1ff */
[----:B------:R-:W-:Y:S02]  /*0760*/  USHF.L.U32 UR5, UR4, 0xb, URZ ;  /* 0x0000000b04057899 */ /* 0x000fe400080006ff */
[----:B------:R-:W-:Y:S01]  /*0770*/  USHF.L.U32 UR4, UR4, 0x1, URZ ;  /* 0x0000000104047899 */ /* 0x000fe200080006ff */
[----:B------:R-:W-:Y:S01]  /*0780*/  ELECT P0, URZ, PT ;  /* 0x0000000000ff782f */ /* 0x000fe20003800000 */
[----:B---3--:R-:W-:Y:S01]  /*0790*/  ULEA UR7, UR7, UR9, 0x18 ;  /* 0x0000000907077291 */ /* 0x008fe2000f8ec0ff */
[----:B------:R-:W3:Y:S11]  /*07a0*/  FENCE.VIEW.ASYNC.S ;  /* 0x00000000000073c6 */ /* 0x000ef60000000000 */
[----:B---3--:R3:W1:Y:S01]  /*07b0*/  SYNCS.EXCH.64 URZ, [UR7+0x70], UR10 ;  /* 0x0000700a07ff75b2 */ /* 0x0086620008000100 */
[----:B------:R3:W1:Y:S01]  /*07c0*/  SYNCS.EXCH.64 URZ, [UR7+0x90], UR4 ;  /* 0x0000900407ff75b2 */ /* 0x0006620008000100 */
[----:B------:R3:W1:Y:S01]  /*07d0*/  SYNCS.EXCH.64 URZ, [UR7+0x78], UR10 ;  /* 0x0000780a07ff75b2 */ /* 0x0006620008000100 */
[----:B------:R3:W1:Y:S01]  /*07e0*/  SYNCS.EXCH.64 URZ, [UR7+0x98], UR4 ;  /* 0x0000980407ff75b2 */ /* 0x0006620008000100 */
[----:B------:R3:W1:Y:S01]  /*07f0*/  SYNCS.EXCH.64 URZ, [UR7+0x80], UR10 ;  /* 0x0000800a07ff75b2 */ /* 0x0006620008000100 */
[----:B------:R3:W1:Y:S01]  /*0800*/  SYNCS.EXCH.64 URZ, [UR7+0xa0], UR4 ;  /* 0x0000a00407ff75b2 */ /* 0x0006620008000100 */
[----:B------:R3:W1:Y:S01]  /*0810*/  SYNCS.EXCH.64 URZ, [UR7+0x88], UR10 ;  /* 0x0000880a07ff75b2 */ /* 0x0006620008000100 */
[----:B------:R3:W1:Y:S01]  /*0820*/  SYNCS.EXCH.64 URZ, [UR7+0xa8], UR4 ;  /* 0x0000a80407ff75b2 */ /* 0x0006620008000100 */
[----:B------:R-:W-:Y:S01]  /*0830*/  NOP ;  /* 0x0000000000007918 */ /* 0x000fe20000000000 */
.L_x_10:
[----:B------:R-:W2:Y:S01]  /*0840*/  SHFL.IDX PT, R2, R154, RZ, 0x1f ;  /* 0x00001fff9a027589 */ /* 0x000ea200000e0000 */
[----:B------:R-:W-:Y:S01]  /*0850*/  NOP ;  /* 0x0000000000007918 */ /* 0x000fe20000000000 */
[----:B--2---:R-:W-:-:S13]  /*0860*/  ISETP.NE.AND P0, PT, R2, 0x3, PT ;  /* 0x000000030200780c */ /* 0x004fda0003f05270 */
[----:B------:R-:W-:Y:S05]  /*0870*/  @P0 BRA `(.L_x_11) ;  /* 0x0000000000300947 */ /* 0x000fea0003800000 */
[----:B---3--:R-:W2:Y:S01]  /*0880*/  S2UR UR5, SR_CgaCtaId ;  /* 0x00000000000579c3 */ /* 0x008ea20000008800 */
[----:B------:R-:W-:Y:S01]  /*0890*/  UMOV UR7, 0x400 ;  /* 0x0000040000077882 */ /* 0x000fe20000000000 */
[----:B------:R-:W-:Y:S01]  /*08a0*/  UMOV UR4, 0x20 ;  /* 0x0000002000047882 */ /* 0x000fe20000000000 */
[----:B------:R-:W-:Y:S01]  /*08b0*/  ELECT P0, URZ, PT ;  /* 0x0000000000ff782f */ /* 0x000fe20003800000 */
[----:B------:R-:W-:-:S04]  /*08c0*/  UIADD3 UR10, UPT, UPT, -UR4, 0x100000, URZ ;  /* 0x00100000040a7890 */ /* 0x000fc8000fffe1ff */
[----:B------:R-:W-:Y:S02]  /*08d0*/  USHF.L.U32 UR11, UR10, 0xb, URZ ;  /* 0x0000000b0a0b7899 */ /* 0x000fe400080006ff */
[----:B------:R-:W-:Y:S02]  /*08e0*/  USHF.L.U32 UR10, UR10, 0x1, URZ ;  /* 0x000000010a0a7899 */ /* 0x000fe400080006ff */
[----:B--2---:R-:W-:Y:S01]  /*08f0*/  ULEA UR5, UR5, UR7, 0x18 ;  /* 0x0000000705057291 */ /* 0x004fe2000f8ec0ff */
[----:B------:R-:W2:Y:S11]  /*0900*/  FENCE.VIEW.ASYNC.S ;  /* 0x00000000000073c6 */ /* 0x000eb60000000000 */
[----:B--2---:R2:W3:Y:S01]  /*0910*/  SYNCS.EXCH.64 URZ, [UR5+0xb0], UR10 ;  /* 0x0000b00a05ff75b2 */ /* 0x0044e20008000100 */
[----:B------:R2:W1:Y:S01]  /*0920*/  SYNCS.EXCH.64 URZ, [UR5+0xb8], UR10 ;  /* 0x0000b80a05ff75b2 */ /* 0x0004620008000100 */
[----:B------:R-:W-:Y:S01]  /*0930*/  NOP ;  /* 0x0000000000007918 */ /* 0x000fe20000000000 */
.L_x_11:
[----:B------:R-:W4:Y:S01]  /*0940*/  SHFL.IDX PT, R2, R154, RZ, 0x1f ;  /* 0x00001fff9a027589 */ /* 0x000f2200000e0000 */
[----:B------:R-:W-:Y:S01]  /*0950*/  NOP ;  /* 0x0000000000007918 */ /* 0x000fe20000000000 */
[----:B----4-:R-:W-:-:S13]  /*0960*/  ISETP.NE.AND P0, PT, R2, 0x4, PT ;  /* 0x000000040200780c */ /* 0x010fda0003f05270 */
[----:B------:R-:W-:Y:S05]  /*0970*/  @P0 BRA `(.L_x_12) ;  /* 0x00000000004c0947 */ /* 0x000fea0003800000 */
[----:B--23--:R-:W2:Y:S01]  /*0980*/  S2UR UR5, SR_CgaCtaId ;  /* 0x00000000000579c3 */ /* 0x00cea20000008800 */
[----:B------:R-:W-:Y:S01]  /*0990*/  UMOV UR9, 0x100 ;  /* 0x0000010000097882 */ /* 0x000fe20000000000 */
[----:B------:R-:W-:Y:S01]  /*09a0*/  UMOV UR7, 0x400 ;  /* 0x0000040000077882 */ /* 0x000fe20000000000 */
[----:B------:R-:W-:Y:S01]  /*09b0*/  USEL UR9, UR9, 0xe0, UP2 ;  /* 0x000000e009097887 */ /* 0x000fe20009000000 */
[----:B------:R-:W-:Y:S01]  /*09c0*/  UMOV UR4, 0x1 ;  /* 0x0000000100047882 */ /* 0x000fe20000000000 */
[----:B------:R-:W-:Y:S01]  /*09d0*/  ELECT P0, URZ, PT ;  /* 0x0000000000ff782f */ /* 0x000fe20003800000 */
[----:B------:R-:W-:-:S04]  /*09e0*/  UIADD3 UR10, UPT, UPT, -UR4, 0x100000, URZ ;  /* 0x00100000040a7890 */ /* 0x000fc8000fffe1ff */
[----:B------:R-:W-:Y:S02]  /*09f0*/  USHF.L.U32 UR11, UR10, 0xb, URZ ;  /* 0x0000000b0a0b7899 */ /* 0x000fe400080006ff */
[----:B------:R-:W-:Y:S02]  /*0a00*/  USHF.L.U32 UR10, UR10, 0x1, URZ ;  /* 0x000000010a0a7899 */ /* 0x000fe400080006ff */
[----:B------:R-:W-:-:S04]  /*0a10*/  UIADD3 UR12, UPT, UPT, -UR9, 0x100000, URZ ;  /* 0x00100000090c7890 */ /* 0x000fc8000fffe1ff */
[----:B------:R-:W-:Y:S02]  /*0a20*/  USHF.L.U32 UR13, UR12, 0xb, URZ ;  /* 0x0000000b0c0d7899 */ /* 0x000fe400080006ff */
[----:B------:R-:W-:Y:S02]  /*0a30*/  USHF.L.U32 UR12, UR12, 0x1, URZ ;  /* 0x000000010c0c7899 */ /* 0x000fe400080006ff */
[----:B--2---:R-:W-:Y:S01]  /*0a40*/  ULEA UR5, UR5, UR7, 0x18 ;  /* 0x0000000705057291 */ /* 0x004fe2000f8ec0ff */
[----:B------:R-:W2:Y:S11]  /*0a50*/  FENCE.VIEW.ASYNC.S ;  /* 0x00000000000073c6 */ /* 0x000eb60000000000 */
[----:B--2---:R4:W2:Y:S01]  /*0a60*/  SYNCS.EXCH.64 URZ, [UR5+0xc0], UR10 ;  /* 0x0000c00a05ff75b2 */ /* 0x0048a20008000100 */
[----:B------:R4:W3:Y:S01]  /*0a70*/  SYNCS.EXCH.64 URZ, [UR5+0xd0], UR12 ;  /* 0x0000d00c05ff75b2 */ /* 0x0008e20008000100 */
[----:B------:R4:W1:Y:S01]  /*0a80*/  SYNCS.EXCH.64 URZ, [UR5+0xc8], UR10 ;  /* 0x0000c80a05ff75b2 */ /* 0x0008620008000100 */
[----:B------:R4:W1:Y:S02]  /*0a90*/  SYNCS.EXCH.64 URZ, [UR5+0xd8], UR12 ;  /* 0x0000d80c05ff75b2 */ /* 0x0008640008000100 */
[----:B----4-:R-:W-:Y:S01]  /*0aa0*/  NOP ;  /* 0x0000000000007918 */ /* 0x010fe20000000000 */
.L_x_12:
[----:B------:R-:W4:Y:S01]  /*0ab0*/  SHFL.IDX PT, R2, R154, RZ, 0x1f ;  /* 0x00001fff9a027589 */ /* 0x000f2200000e0000 */
[----:B------:R-:W-:Y:S01]  /*0ac0*/  NOP ;  /* 0x0000000000007918 */ /* 0x000fe20000000000 */
[----:B----4-:R-:W-:-:S13]  /*0ad0*/  ISETP.NE.AND P0, PT, R2, 0x5, PT ;  /* 0x000000050200780c */ /* 0x010fda0003f05270 */
[----:B------:R-:W-:Y:S05]  /*0ae0*/  @P0 BRA `(.L_x_13) ;  /* 0x0000000000480947 */ /* 0x000fea0003800000 */
[----:B---3--:R-:W3:Y:S01]  /*0af0*/  S2UR UR7, SR_CgaCtaId ;  /* 0x00000000000779c3 */ /* 0x008ee20000008800 */
[----:B------:R-:W-:Y:S01]  /*0b00*/  UMOV UR9, 0x400 ;  /* 0x0000040000097882 */ /* 0x000fe20000000000 */
[----:B--2---:R-:W-:Y:S01]  /*0b10*/  UMOV UR5, 0x1 ;  /* 0x0000000100057882 */ /* 0x004fe20000000000 */
        /* <DEDUP_REMOVED lines=9> */
[----:B------:R-:W2:Y:S11]  /*0bb0*/  FENCE.VIEW.ASYNC.S ;  /* 0x00000000000073c6 */ /* 0x000eb60000000000 */
[----:B--2---:R4:W2:Y:S01]  /*0bc0*/  SYNCS.EXCH.64 URZ, [UR7+0xe0], UR10 ;  /* 0x0000e00a07ff75b2 */ /* 0x0048a20008000100 */
[----:B------:R4:W3:Y:S01]  /*0bd0*/  SYNCS.EXCH.64 URZ, [UR7+0xf0], UR4 ;  /* 0x0000f00407ff75b2 */ /* 0x0008e20008000100 */
[----:B------:R4:W1:Y:S01]  /*0be0*/  SYNCS.EXCH.64 URZ, [UR7+0xe8], UR10 ;  /* 0x0000e80a07ff75b2 */ /* 0x0008620008000100 */
[----:B------:R4:W1:Y:S02]  /*0bf0*/  SYNCS.EXCH.64 URZ, [UR7+0xf8], UR4 ;  /* 0x0000f80407ff75b2 */ /* 0x0008640008000100 */
[----:B----4-:R-:W-:Y:S01]  /*0c00*/  NOP ;  /* 0x0000000000007918 */ /* 0x010fe20000000000 */
.L_x_13:
[----:B------:R-:W4:Y:S01]  /*0c10*/  SHFL.IDX PT, R2, R154, RZ, 0x1f ;  /* 0x00001fff9a027589 */ /* 0x000f2200000e0000 */
[----:B------:R-:W-:Y:S01]  /*0c20*/  NOP ;  /* 0x0000000000007918 */ /* 0x000fe20000000000 */
[----:B----4-:R-:W-:-:S13]  /*0c30*/  ISETP.NE.AND P0, PT, R2, 0x3, PT ;  /* 0x000000030200780c */ /* 0x010fda0003f05270 */
[----:B------:R-:W-:Y:S05]  /*0c40*/  @P0 BRA `(.L_x_14) ;  /* 0x0000000000380947 */ /* 0x000fea0003800000 */
[----:B--23--:R-:W2:Y:S01]  /*0c50*/  S2UR UR5, SR_CgaCtaId ;  /* 0x00000000000579c3 */ /* 0x00cea20000008800 */
        /* <DEDUP_REMOVED lines=13> */
.L_x_14:
[----:B--23--:R-:W2:Y:S01]  /*0d30*/  S2UR UR5, SR_CTAID.X ;  /* 0x00000000000579c3 */ /* 0x00cea20000002500 */
[----:B------:R-:W-:-:S05]  /*0d40*/  CS2R.32 R152, SR_CgaSize ;  /* 0x0000000000987805 */ /* 0x000fca0000008a00 */
[----:B------:R-:W-:-:S05]  /*0d50*/  IMAD R152, R152, -0xa0, RZ ;  /* 0xffffff6098987824 */ /* 0x000fca00078e02ff */
[----:B------:R-:W-:-:S14]  /*0d60*/  R2UR UR9, R152 ;  /* 0x00000000980972ca */ /* 0x000fdc00000e0000 */
[----:B------:R-:W3:Y:S01]  /*0d70*/  LDCU UR9, c[0x0][UR9+0x2b0] ;  /* 0x00005600090977ac */ /* 0x000ee20008000800 */
[----:B------:R-:W-:Y:S01]  /*0d80*/  NOP ;  /* 0x0000000000007918 */ /* 0x000fe20000000000 */
[----:B------:R-:W-:-:S05]  /*0d90*/  CS2R.32 R152, SR_CgaSize ;  /* 0x0000000000987805 */ /* 0x000fca0000008a00 */
[----:B------:R-:W-:-:S05]  /*0da0*/  IMAD R152, R152, -0xa0, RZ ;  /* 0xffffff6098987824 */ /* 0x000fca00078e02ff */
[----:B------:R-:W-:-:S14]  /*0db0*/  R2UR UR7, R152 ;  /* 0x00000000980772ca */ /* 0x000fdc00000e0000 */
[----:B------:R-:W4:Y:S01]  /*0dc0*/  LDCU UR7, c[0x0][UR7+0x2b4] ;  /* 0x00005680070777ac */ /* 0x000f220008000800 */
[----:B------:R-:W1:Y:S08]  /*0dd0*/  S2UR UR4, SR_CTAID.Y ;  /* 0x00000000000479c3 */ /* 0x000e700000002600 */
[----:B------:R-:W4:Y:S01]  /*0de0*/  LDC R9, c[0x0][0xb24] ;  /* 0x0002c900ff097b82 */ /* 0x000f220000000800 */
[----:B--2---:R-:W-:-:S02]  /*0df0*/  I2FP.F32.U32 R4, UR5 ;  /* 0x0000000500047c45 */ /* 0x004fc40008201000 */
[----:B------:R-:W-:-:S05]  /*0e00*/  CS2R.32 R5, SR_CgaSize ;  /* 0x0000000000057805 */ /* 0x000fca0000008a00 */
[----:B------:R-:W-:-:S06]  /*0e10*/  IMAD R5, R5, -0xa0, RZ ;  /* 0xffffff6005057824 */ /* 0x000fcc00078e02ff */
[----:B------:R-:W2:Y:S01]  /*0e20*/  LDC R5, c[0x0][R5+0x2a0] ;  /* 0x0000a80005057b82 */ /* 0x000ea20000000800 */
[----:B------:R-:W-:Y:S01]  /*0e30*/  MOV R21, UR5 ;  /* 0x0000000500157c02 */ /* 0x000fe20008000f00 */
[----:B---3--:R-:W-:Y:S01]  /*0e40*/  FMUL R4, R4, UR9 ;  /* 0x0000000904047c20 */ /* 0x008fe20008400000 */
[----:B-1----:R-:W-:Y:S02]  /*0e50*/  I2FP.F32.U32 R2, UR4 ;  /* 0x0000000400027c45 */ /* 0x002fe40008201000 */
[----:B------:R-:W-:-:S05]  /*0e60*/  CS2R.32 R3, SR_CgaSize ;  /* 0x0000000000037805 */ /* 0x000fca0000008a00 */
[----:B------:R-:W-:-:S06]  /*0e70*/  IMAD R3, R3, -0xa0, RZ ;  /* 0xffffff6003037824 */ /* 0x000fcc00078e02ff */
[----:B------:R-:W1:Y:S01]  /*0e80*/  LDC R3, c[0x0][R3+0x2a4] ;  /* 0x0000a90003037b82 */ /* 0x000e620000000800 */
[----:B------:R-:W3:Y:S01]  /*0e90*/  F2I.U32.TRUNC.NTZ R152, R4 ;  /* 0x0000000400987305 */ /* 0x000ee2000020f000 */
[----:B------:R-:W-:Y:S01]  /*0ea0*/  MOV R20, UR4 ;  /* 0x0000000400147c02 */ /* 0x000fe20008000f00 */
[----:B----4-:R-:W-:-:S05]  /*0eb0*/  FMUL R2, R2, UR7 ;  /* 0x0000000702027c20 */ /* 0x010fca0008400000 */
[----:B------:R-:W-:Y:S01]  /*0ec0*/  BAR.SYNC.DEFER_BLOCKING 0x0 ;  /* 0x0000000000007b1d */ /* 0x000fe20000010000 */
[----:B------:R-:W-:-:S05]  /*0ed0*/  ISETP.GE.AND P0, PT, R9, 0x1, PT ;  /* 0x000000010900780c */ /* 0x000fca0003f06270 */
[----:B------:R-:W4:Y:S02]  /*0ee0*/  F2I.U32.TRUNC.NTZ R150, R2 ;  /* 0x0000000200967305 */ /* 0x000f24000020f000 */
[----:B------:R-:W1:Y:S01]  /*0ef0*/  S2UR UR36, SR_CTAID.Z ;  /* 0x00000000002479c3 */ /* 0x000e620000002700 */
[----:B---3--:R-:W-:-:S05]  /*0f00*/  IADD3 R152, PT, PT, -R152, RZ, RZ ;  /* 0x000000ff98987210 */ /* 0x008fca0007ffe1ff */
[----:B--2---:R-:W-:Y:S01]  /*0f10*/  IMAD R152, R5, R152, UR5 ;  /* 0x0000000505987e24 */ /* 0x004fe2000f8e0298 */
[----:B----4-:R-:W-:-:S05]  /*0f20*/  IADD3 R150, PT, PT, -R150, RZ, RZ ;  /* 0x000000ff96967210 */ /* 0x010fca0007ffe1ff */
[----:B-1----:R-:W-:Y:S01]  /*0f30*/  IMAD R150, R3, R150, UR4 ;  /* 0x0000000403967e24 */ /* 0x002fe2000f8e0296 */
[----:B------:R-:W-:Y:S06]  /*0f40*/  @!P0 BRA `(.L_x_15) ;  /* 0x0000000000b88947 */ /* 0x000fec0003800000 */
[----:B------:R-:W1:Y:S01]  /*0f50*/  LDC.64 R4, c[0x0][0xb18] ;  /* 0x0002c600ff047b82 */ /* 0x000e620000000a00 */
[----:B------:R-:W-:-:S07]  /*0f60*/  ISETP.NE.AND P0, PT, R9, 0x1, PT ;  /* 0x000000010900780c */ /* 0x000fce0003f05270 */
[----:B------:R-:W2:Y:S08]  /*0f70*/  LDC R10, c[0x0][0xb0c] ;  /* 0x0002c300ff0a7b82 */ /* 0x000eb00000000800 */
[----:B------:R-:W3:Y:S08]  /*0f80*/  LDC R11, c[0x0][0x370] ;  /* 0x0000dc00ff0b7b82 */ /* 0x000ef00000000800 */
[----:B------:R-:W4:Y:S01]  /*0f90*/  LDC R12, c[0x0][0x374] ;  /* 0x0000dd00ff0c7b82 */ /* 0x000f220000000800 */
[----:B-1----:R-:W-:-:S07]  /*0fa0*/  ISETP.NE.AND P1, PT, R4, 0x1, PT ;  /* 0x000000010400780c */ /* 0x002fce0003f25270 */
[----:B------:R-:W3:Y:S01]  /*0fb0*/  LDC.64 R6, c[0x0][0xb10] ;  /* 0x0002c400ff067b82 */ /* 0x000ee20000000a00 */
[----:B--2---:R-:W-:-:S07]  /*0fc0*/  ISETP.NE.AND P2, PT, R10, 0x1, PT ;  /* 0x000000010a00780c */ /* 0x004fce0003f45270 */
[----:B------:R-:W1:Y:S08]  /*0fd0*/  LDC R8, c[0x0][0xb20] ;  /* 0x0002c800ff087b82 */ /* 0x000e700000000800 */
[----:B------:R-:W2:Y:S01]  /*0fe0*/  LDC.64 R2, c[0x0][0xb28] ;  /* 0x0002ca00ff027b82 */ /* 0x000ea20000000a00 */
[----:B----4-:R-:W-:-:S04]  /*0ff0*/  IMAD.HI.U32 R13, R12, R5, RZ ;  /* 0x000000050c0d7227 */ /* 0x010fc800078e00ff */
[----:B------:R-:W-:-:S04]  /*1000*/  IMAD.HI.U32 R5, R20, R5, RZ ;  /* 0x0000000514057227 */ /* 0x000fc800078e00ff */
[----:B---3--:R-:W-:-:S04]  /*1010*/  IMAD.HI.U32 R14, R11, R6, RZ ;  /* 0x000000060b0e7227 */ /* 0x008fc800078e00ff */
[C---:B------:R-:W-:Y:S01]  /*1020*/  IMAD.HI.U32 R16, R21.reuse, R6, RZ ;  /* 0x0000000615107227 */ /* 0x040fe200078e00ff */
[-C--:B------:R-:W-:Y:S02]  /*1030*/  @P2 SHF.R.U32.HI R11, RZ, R7.reuse, R14 ;  /* 0x00000007ff0b2219 */ /* 0x080fe4000001160e */
[-C--:B-1----:R-:W-:Y:S02]  /*1040*/  @P1 SHF.R.U32.HI R12, RZ, R8.reuse, R13 ;  /* 0x00000008ff0c1219 */ /* 0x082fe4000001160d */
[----:B------:R-:W-:Y:S02]  /*1050*/  SHF.R.U32.HI R5, RZ, R8, R5 ;  /* 0x00000008ff057219 */ /* 0x000fe40000011605 */
[----:B------:R-:W-:Y:S02]  /*1060*/  SHF.R.U32.HI R16, RZ, R7, R16 ;  /* 0x00000007ff107219 */ /* 0x000fe40000011610 */
[----:B------:R-:W-:Y:S01]  /*1070*/  SEL R5, R20, R5, !P1 ;  /* 0x0000000514057207 */ /* 0x000fe20004800000 */
[----:B--2---:R-:W-:Y:S01]  /*1080*/  IMAD.HI.U32 R14, R12, R2, RZ ;  /* 0x000000020c0e7227 */ /* 0x004fe200078e00ff */
[----:B------:R-:W-:-:S02]  /*1090*/  SEL R7, R21, R16, !P2 ;  /* 0x0000001015077207 */ /* 0x000fc40005000000 */
[----:B------:R-:W-:Y:S01]  /*10a0*/  IADD3 R13, PT, PT, -R5, RZ, RZ ;  /* 0x000000ff050d7210 */ /* 0x000fe20007ffe1ff */
[----:B------:R-:W-:Y:S01]  /*10b0*/  IMAD.HI.U32 R6, R11, R2, RZ ;  /* 0x000000020b067227 */ /* 0x000fe200078e00ff */
[----:B------:R-:W-:-:S03]  /*10c0*/  @P0 SHF.R.U32.HI R12, RZ, R3, R14 ;  /* 0x00000003ff0c0219 */ /* 0x000fc6000001160e */
[----:B------:R-:W-:Y:S01]  /*10d0*/  IMAD R13, R4, R13, R20 ;  /* 0x0000000d040d7224 */ /* 0x000fe200078e0214 */
[----:B------:R-:W-:Y:S01]  /*10e0*/  @P0 SHF.R.U32.HI R11, RZ, R3, R6 ;  /* 0x00000003ff0b0219 */ /* 0x000fe20000011606 */
[----:B------:R-:W-:-:S04]  /*10f0*/  IMAD R12, R12, R9, RZ ;  /* 0x000000090c0c7224 */ /* 0x000fc800078e02ff */
[----:B------:R-:W-:Y:S01]  /*1100*/  IMAD R6, R11, R9, RZ ;  /* 0x000000090b067224 */ /* 0x000fe200078e02ff */
[----:B------:R-:W-:-:S04]  /*1110*/  ISETP.GE.AND P1, PT, R5, R12, PT ;  /* 0x0000000c0500720c */ /* 0x000fc80003f26270 */
[----:B------:R-:W-:Y:S01]  /*1120*/  ISETP.GE.OR P1, PT, R7, R6, P1 ;  /* 0x000000060700720c */ /* 0x000fe20000f26670 */
[----:B------:R-:W-:-:S05]  /*1130*/  IMAD.HI.U32 R6, R5, R2, RZ ;  /* 0x0000000205067227 */ /* 0x000fca00078e00ff */
[----:B------:R-:W-:-:S04]  /*1140*/  SHF.R.U32.HI R6, RZ, R3, R6 ;  /* 0x00000003ff067219 */ /* 0x000fc80000011606 */
[----:B------:R-:W-:-:S03]  /*1150*/  SEL R6, R5, R6, !P0 ;  /* 0x0000000605067207 */ /* 0x000fc60004000000 */
[----:B------:R-:W-:Y:S01]  /*1160*/  @!P1 IMAD.HI.U32 R8, R7, R2, RZ ;  /* 0x0000000207089227 */ /* 0x000fe200078e00ff */
[----:B------:R-:W-:-:S04]  /*1170*/  IADD3 R2, PT, PT, -R6, RZ, RZ ;  /* 0x000000ff06027210 */ /* 0x000fc80007ffe1ff */
[----:B------:R-:W-:Y:S01]  /*1180*/  @!P1 SHF.R.U32.HI R8, RZ, R3, R8 ;  /* 0x00000003ff089219 */ /* 0x000fe20000011608 */
[----:B------:R-:W-:-:S03]  /*1190*/  IMAD R2, R9, R2, R5 ;  /* 0x0000000209027224 */ /* 0x000fc600078e0205 */
[----:B------:R-:W-:-:S05]  /*11a0*/  @!P1 SEL R3, R7, R8, !P0 ;  /* 0x0000000807039207 */ /* 0x000fca0004000000 */
[--C-:B------:R-:W-:Y:S02]  /*11b0*/  @!P1 IMAD.IADD R6, R6, 0x1, -R3.reuse ;  /* 0x0000000106069824 */ /* 0x100fe400078e0a03 */
[----:B------:R-:W-:Y:S01]  /*11c0*/  @!P1 IMAD R3, R2, R11, R3 ;  /* 0x0000000b02039224 */ /* 0x000fe200078e0203 */
[----:B------:R-:W-:Y:S01]  /*11d0*/  IADD3 R2, PT, PT, -R7, RZ, RZ ;  /* 0x000000ff07027210 */ /* 0x000fe20007ffe1ff */
[----:B------:R-:W-:Y:S02]  /*11e0*/  @!P1 IMAD R5, R6, R9, R7 ;  /* 0x0000000906059224 */ /* 0x000fe400078e0207 */
[----:B------:R-:W-:Y:S02]  /*11f0*/  @!P1 IMAD.MOV.U32 R7, RZ, RZ, R3 ;  /* 0x000000ffff079224 */ /* 0x000fe400078e0003 */
[----:B------:R-:W-:Y:S02]  /*1200*/  IMAD R2, R10, R2, R21 ;  /* 0x000000020a027224 */ /* 0x000fe400078e0215 */
[----:B------:R-:W-:-:S02]  /*1210*/  IMAD R20, R5, R4, R13 ;  /* 0x0000000405147224 */ /* 0x000fc400078e020d */
[----:B------:R-:W-:Y:S02]  /*1220*/  IMAD R21, R7, R10, R2 ;  /* 0x0000000a07157224 */ /* 0x000fe400078e0202 */
.L_x_15:
[----:B------:R-:W1:Y:S01]  /*1230*/  LDCU UR4, c[0x0][0xb30] ;  /* 0x00016600ff0477ac */ /* 0x000e620008000800 */
[----:B------:R-:W2:Y:S08]  /*1240*/  S2UR UR37, SR_CgaCtaId ;  /* 0x00000000002579c3 */ /* 0x000eb00000008800 */
[----:B------:R-:W3:Y:S01]  /*1250*/  LDC R72, c[0x0][0xb24] ;  /* 0x0002c900ff487b82 */ /* 0x000ee20000000800 */
[----:B-1----:R-:W-:-:S09]  /*1260*/  UISETP.NE.AND UP1, UPT, UR4, 0x1, UPT ;  /* 0x000000010400788c */ /* 0x002fd2000bf25270 */
[----:B--2---:R-:W-:Y:S05]  /*1270*/  BRA.U UP1, `(.L_x_16) ;  /* 0x0000000101407547 */ /* 0x004fea000b800000 */
[----:B------:R-:W1:Y:S08]  /*1280*/  LDC.64 R4, c[0x0][0xb10] ;  /* 0x0002c400ff047b82 */ /* 0x000e700000000a00 */
[----:B------:R-:W2:Y:S08]  /*1290*/  LDC.64 R2, c[0x0][0xb18] ;  /* 0x0002c600ff027b82 */ /* 0x000eb00000000a00 */
[----:B------:R-:W4:Y:S08]  /*12a0*/  LDC R6, c[0x0][0xb20] ;  /* 0x0002c800ff067b82 */ /* 0x000f300000000800 */
[----:B------:R-:W3:Y:S01]  /*12b0*/  LDC R8, c[0x0][0xb0c] ;  /* 0x0002c300ff087b82 */ /* 0x000ee20000000800 */
[----:B-1----:R-:W-:-:S05]  /*12c0*/  IMAD.HI.U32 R4, R21, R4, RZ ;  /* 0x0000000415047227 */ /* 0x002fca00078e00ff */
[----:B------:R-:W-:Y:S01]  /*12d0*/  SHF.R.U32.HI R4, RZ, R5, R4 ;  /* 0x00000005ff047219 */ /* 0x000fe20000011604 */
[----:B--2---:R-:W-:Y:S01]  /*12e0*/  IMAD.HI.U32 R3, R20, R3, RZ ;  /* 0x0000000314037227 */ /* 0x004fe200078e00ff */
[----:B------:R-:W-:-:S04]  /*12f0*/  ISETP.NE.AND P0, PT, R2, 0x1, PT ;  /* 0x000000010200780c */ /* 0x000fc80003f05270 */
[----:B----4-:R-:W-:-:S04]  /*1300*/  SHF.R.U32.HI R3, RZ, R6, R3 ;  /* 0x00000006ff037219 */ /* 0x010fc80000011603 */
[----:B------:R-:W-:Y:S02]  /*1310*/  SEL R3, R20, R3, !P0 ;  /* 0x0000000314037207 */ /* 0x000fe40004000000 */
[----:B---3--:R-:W-:-:S04]  /*1320*/  ISETP.NE.AND P1, PT, R8, 0x1, PT ;  /* 0x000000010800780c */ /* 0x008fc80003f25270 */
[----:B------:R-:W-:-:S05]  /*1330*/  SEL R4, R21, R4, !P1 ;  /* 0x0000000415047207 */ /* 0x000fca0004800000 */
[----:B------:R-:W-:Y:S02]  /*1340*/  IMAD.IADD R5, R3, 0x1, -R4 ;  /* 0x0000000103057824 */ /* 0x000fe400078e0a04 */
[----:B------:R-:W-:Y:S02]  /*1350*/  IMAD.IADD R3, R4, 0x1, -R3 ;  /* 0x0000000104037824 */ /* 0x000fe400078e0a03 */
[----:B------:R-:W-:Y:S02]  /*1360*/  IMAD R21, R5, R8, R21 ;  /* 0x0000000805157224 */ /* 0x000fe400078e0215 */
[----:B------:R-:W-:-:S07]  /*1370*/  IMAD R20, R3, R2, R20 ;  /* 0x0000000203147224 */ /* 0x000fce00078e0214 */
.L_x_16:
[----:B------:R-:W-:Y:S01]  /*1380*/  BAR.SYNC.DEFER_BLOCKING 0x0 ;  /* 0x0000000000007b1d */ /* 0x000fe20000010000 */
[----:B------:R-:W-:Y:S01]  /*1390*/  UISETP.NE.AND UP1, UPT, UR8, 0x2, UPT ;  /* 0x000000020800788c */ /* 0x000fe2000bf25270 */
[----:B------:R-:W-:Y:S02]  /*13a0*/  ISETP.NE.OR P5, PT, R0, 0x2, !P5 ;  /* 0x000000020000780c */ /* 0x000fe40006fa5670 */
[----:B------:R-:W-:-:S06]  /*13b0*/  LOP3.LUT R2, R167, 0x1f, RZ, 0xc0, !PT ;  /* 0x0000001fa7027812 */ /* 0x000fcc00078ec0ff */
[----:B------:R-:W-:Y:S05]  /*13c0*/  BRA.U UP1, `(.L_x_17) ;  /* 0x0000001101cc7547 */ /* 0x000fea000b800000 */
[----:B------:R-:W1:Y:S01]  /*13d0*/  LDCU UR13, c[0x0][0x38c] ;  /* 0x00007180ff0d77ac */ /* 0x000e620008000800 */
[----:B------:R-:W2:Y:S01]  /*13e0*/  LDC R9, c[0x0][0x370] ;  /* 0x0000dc00ff097b82 */ /* 0x000ea20000000800 */
[----:B------:R-:W-:Y:S01]  /*13f0*/  PLOP3.LUT P1, PT, PT, PT, UP2, 0x80, 0x8 ;  /* 0x000000000008781c */ /* 0x000fe20003f2f028 */
[----:B------:R-:W-:Y:S01]  /*1400*/  HFMA2 R12, -RZ, RZ, 0, 0 ;  /* 0x00000000ff0c7431 */ /* 0x000fe200000001ff */
[----:B------:R-:W-:Y:S01]  /*1410*/  ISETP.EQ.OR P4, PT, R2, RZ, P5 ;  /* 0x000000ff0200720c */ /* 0x000fe20002f82670 */
[----:B------:R-:W-:Y:S01]  /*1420*/  IMAD.MOV.U32 R15, RZ, RZ, 0x1 ;  /* 0x00000001ff0f7424 */ /* 0x000fe200078e00ff */
[----:B------:R-:W-:Y:S01]  /*1430*/  PLOP3.LUT P1, PT, P1, PT, PT, 0x8, 0x80 ;  /* 0x000000000080781c */ /* 0x000fe20000f2e170 */
[----:B------:R-:W-:Y:S01]  /*1440*/  IMAD.MOV.U32 R14, RZ, RZ, RZ ;  /* 0x000000ffff0e7224 */ /* 0x000fe200078e00ff */
[----:B------:R-:W-:Y:S01]  /*1450*/  MOV R8, 0x1 ;  /* 0x0000000100087802 */ /* 0x000fe20000000f00 */
[----:B------:R-:W4:Y:S01]  /*1460*/  LDC R0, c[0x0][0x374] ;  /* 0x0000dd00ff007b82 */ /* 0x000f220000000800 */
[----:B------:R-:W-:Y:S01]  /*1470*/  IMAD.MOV.U32 R10, RZ, RZ, RZ ;  /* 0x000000ffff0a7224 */ /* 0x000fe200078e00ff */
[----:B------:R-:W2:Y:S01]  /*1480*/  LDCU.64 UR22, c[0x0][0x348] ;  /* 0x00006900ff1677ac */ /* 0x000ea20008000a00 */
[----:B------:R-:W-:Y:S01]  /*1490*/  UMOV UR6, URZ ;  /* 0x000000ff00067c82 */ /* 0x000fe20008000000 */
[----:B-1----:R-:W-:-:S04]  /*14a0*/  UIADD3 UR5, UPT, UPT, UR13, 0x3f, URZ ;  /* 0x0000003f0d057890 */ /* 0x002fc8000fffe0ff */
[----:B------:R-:W-:-:S04]  /*14b0*/  USHF.R.S32.HI UR4, URZ, 0x1f, UR5 ;  /* 0x0000001fff047899 */ /* 0x000fc80008011405 */
[----:B------:R-:W-:-:S04]  /*14c0*/  ULEA.HI UR4, UR4, UR5, URZ, 0x6 ;  /* 0x0000000504047291 */ /* 0x000fc8000f8f30ff */
[----:B------:R-:W-:Y:S02]  /*14d0*/  USHF.R.S32.HI UR15, URZ, 0x6, UR4 ;  /* 0x00000006ff0f7899 */ /* 0x000fe40008011404 */
[----:B------:R-:W-:Y:S02]  /*14e0*/  UIADD3 UR4, UPT, UPT, UR13, -0x1, URZ ;  /* 0xffffffff0d047890 */ /* 0x000fe4000fffe0ff */
[----:B------:R-:W-:Y:S02]  /*14f0*/  UISETP.LT.U32.AND UP0, UPT, UR15, 0x7, UPT ;  /* 0x000000070f00788c */ /* 0x000fe4000bf01070 */
[----:B------:R-:W-:Y:S02]  /*1500*/  UISETP.GE.U32.AND UP1, UPT, UR4, -0x7f, UPT ;  /* 0xffffff810400788c */ /* 0x000fe4000bf26070 */
[----:B------:R-:W-:Y:S02]  /*1510*/  USEL UR14, UR15, 0x7, UP0 ;  /* 0x000000070f0e7887 */ /* 0x000fe40008000000 */
[----:B------:R-:W-:-:S02]  /*1520*/  UIADD3 UR13, UPT, UPT, UR13, 0x7e, URZ ;  /* 0x0000007e0d0d7890 */ /* 0x000fc4000fffe0ff */
[----:B------:R-:W-:Y:S02]  /*1530*/  UIADD3 UR5, UPT, UPT, UR14, -0x1, URZ ;  /* 0xffffffff0e057890 */ /* 0x000fe4000fffe0ff */
[----:B------:R-:W-:-:S03]  /*1540*/  UIADD3 UR7, UPT, UPT, UR15, -UR14, URZ ;  /* 0x8000000e0f077290 */ /* 0x000fc6000fffe0ff */
[----:B------:R-:W-:-:S04]  /*1550*/  @UP1 UIADD3 UR5, UPT, UPT, UR14, URZ, URZ ;  /* 0x000000ff0e051290 */ /* 0x000fc8000fffe0ff */
[----:B--2---:R-:W-:-:S12]  /*1560*/  UIADD3 UR5, UPT, UPT, UR5, 0x1, URZ ;  /* 0x0000000105057890 */ /* 0x004fd8000fffe0ff */
.L_x_35:
[----:B------:R-:W-:Y:S01]  /*1570*/  UISETP.NE.AND UP0, UPT, UR37, URZ, UPT ;  /* 0x000000ff2500728c */ /* 0x000fe2000bf05270 */
[----:B------:R-:W1:Y:S08]  /*1580*/  S2UR UR37, SR_CgaCtaId ;  /* 0x00000000002579c3 */ /* 0x000e700000008800 */
[----:B------:R-:W-:Y:S05]  /*1590*/  BRA.U UP0, `(.L_x_18) ;  /* 0x0000000100347547 */ /* 0x000fea000b800000 */
[----:B------:R-:W2:Y:S01]  /*15a0*/  S2R R2, SR_CgaCtaId ;  /* 0x0000000000027919 */ /* 0x000ea20000008800 */
[----:B------:R-:W-:-:S04]  /*15b0*/  MOV R3, 0x400 ;  /* 0x0000040000037802 */ /* 0x000fc80000000f00 */
[----:B--2---:R-:W-:Y:S02]  /*15c0*/  LEA R3, R2, R3, 0x18 ;  /* 0x0000000302037211 */ /* 0x004fe400078ec0ff */
[----:B------:R-:W-:-:S03]  /*15d0*/  SHF.L.U32 R2, R8, 0x1f, RZ ;  /* 0x0000001f08027819 */ /* 0x000fc600000006ff */
[----:B------:R-:W-:-:S04]  /*15e0*/  IMAD R3, R10, 0x8, R3 ;  /* 0x000000080a037824 */ /* 0x000fc800078e0203 */
[----:B------:R-:W2:Y:S02]  /*15f0*/  SYNCS.PHASECHK.TRANS64.TRYWAIT P0, [R3+URZ+0x110], R2 ;  /* 0x00011002030075a7 */ /* 0x000ea400080011ff */
[----:B--2---:R-:W-:Y:S05]  /*1600*/  @!P0 BRA `(.L_x_19) ;  /* 0x0000009800f48947 */ /* 0x004fea0003800000 */
.L_x_126:
[----:B------:R-:W-:Y:S01]  /*1610*/  VIADD R10, R10, 0x1 ;  /* 0x000000010a0a7836 */ /* 0x000fe20000000000 */
[----:B------:R2:W-:Y:S04]  /*1620*/  SYNCS.ARRIVE.TRANS64.A1T0 RZ, [R3+URZ+0x100], RZ ;  /* 0x000100ff03ff79a7 */ /* 0x0005e800081000ff */
[----:B------:R-:W-:-:S04]  /*1630*/  ISETP.NE.AND P0, PT, R10, 0x2, PT ;  /* 0x000000020a00780c */ /* 0x000fc80003f05270 */
[----:B------:R-:W-:Y:S02]  /*1640*/  SEL R10, R10, RZ, P0 ;  /* 0x000000ff0a0a7207 */ /* 0x000fe40000000000 */
[----:B--2---:R-:W-:-:S04]  /*1650*/  SEL R3, RZ, 0x1, P0 ;  /* 0x00000001ff037807 */ /* 0x004fc80000000000 */
[----:B------:R-:W-:-:S07]  /*1660*/  LOP3.LUT R8, R8, R3, RZ, 0x3c, !PT ;  /* 0x0000000308087212 */ /* 0x000fce00078e3cff */
.L_x_18:
[----:B------:R-:W-:Y:S01]  /*1670*/  UMOV UR4, 0x400 ;  /* 0x0000040000047882 */ /* 0x000fe20000000000 */
[----:B------:R-:W-:Y:S01]  /*1680*/  SHF.L.U32 R2, R15, 0x1f, RZ ;  /* 0x0000001f0f027819 */ /* 0x000fe200000006ff */
[----:B-1----:R-:W-:Y:S01]  /*1690*/  ULEA UR4, UR37, UR4, 0x18 ;  /* 0x0000000425047291 */ /* 0x002fe2000f8ec0ff */
[----:B------:R-:W-:Y:S01]  /*16a0*/  R2UR UR35, R21 ;  /* 0x00000000152372ca */ /* 0x000fe200000e0000 */
[----:B------:R-:W-:Y:S01]  /*16b0*/  UISETP.GE.U32.AND UP0, UPT, UR13, 0x7f, UPT ;  /* 0x0000007f0d00788c */ /* 0x000fe2000bf06070 */
[----:B------:R-:W-:Y:S01]  /*16c0*/  R2UR UR11, R20 ;  /* 0x00000000140b72ca */ /* 0x000fe200000e0000 */
[----:B------:R-:W-:Y:S01]  /*16d0*/  ULEA UR8, UR6, UR4, 0x3 ;  /* 0x0000000406087291 */ /* 0x000fe2000f8e18ff */
[----:B------:R-:W-:-:S08]  /*16e0*/  UMOV UR24, URZ ;  /* 0x000000ff00187c82 */ /* 0x000fd00008000000 */
[----:B------:R1:W2:Y:S01]  /*16f0*/  SYNCS.PHASECHK.TRANS64.TRYWAIT P0, [UR8+0x38], R2 ;  /* 0x00003802ff0075a7 */ /* 0x0002a20008001108 */
[----:B------:R-:W-:Y:S02]  /*1700*/  USHF.L.U32 UR35, UR35, 0x7, URZ ;  /* 0x0000000723237899 */ /* 0x000fe400080006ff */
[----:B------:R-:W-:Y:S01]  /*1710*/  USHF.L.U32 UR11, UR11, 0x8, URZ ;  /* 0x000000080b0b7899 */ /* 0x000fe200080006ff */
[----:B------:R-:W-:Y:S11]  /*1720*/  BRA.U !UP0, `(.L_x_20) ;  /* 0x0000000108a87547 */ /* 0x000ff6000b800000 */
[----:B------:R-:W-:Y:S01]  /*1730*/  UMOV UR16, URZ ;  /* 0x000000ff00107c82 */ /* 0x000fe20008000000 */
[----:B------:R-:W-:-:S05]  /*1740*/  UMOV UR17, UR6 ;  /* 0x0000000600117c82 */ /* 0x000fca0008000000 */
.L_x_25:
[----:B-1----:R-:W-:Y:S01]  /*1750*/  ULEA UR33, UR17, UR4, 0x3 ;  /* 0x0000000411217291 */ /* 0x002fe2000f8e18ff */
[----:B--2---:R-:W-:Y:S01]  /*1760*/  @!P5 MOV R3, 0x6000 ;  /* 0x000060000003d802 */ /* 0x004fe20000000f00 */
[----:B--2---:R-:W-:Y:S10]  /*1770*/  @P0 BRA `(.L_x_21) ;  /* 0x00000000000c0947 */ /* 0x004ff40003800000 */
[----:B------:R-:W-:-:S04]  /*1780*/  SHF.L.U32 R5, R15, 0x1f, RZ ;  /* 0x0000001f0f057819 */ /* 0x000fc800000006ff */
[----:B------:R-:W2:Y:S02]  /*1790*/  SYNCS.PHASECHK.TRANS64.TRYWAIT P0, [UR33+0x38], R5 ;  /* 0x00003805ff0075a7 */ /* 0x000ea40008001121 */
[----:B--2---:R-:W-:Y:S05]  /*17a0*/  @!P0 BRA `(.L_x_22) ;  /* 0x0000009800a08947 */ /* 0x004fea0003800000 */
.L_x_21:
[----:B------:R2:W-:Y:S01]  /*17b0*/  @!P5 SYNCS.ARRIVE.TRANS64 RZ, [UR33], R3 ;  /* 0x00000003ffffd9a7 */ /* 0x0005e20008000021 */
[----:B------:R-:W-:Y:S04]  /*17c0*/  BSSY.RECONVERGENT B0, `(.L_x_23) ;  /* 0x0000003000007945 */ /* 0x000fe80003800200 */
[----:B------:R-:W-:Y:S05]  /*17d0*/  @P4 BRA `(.L_x_24) ;  /* 0x0000000000044947 */ /* 0x000fea0003800000 */
[----:B------:R-:W-:Y:S05]  /*17e0*/  BPT.TRAP 0x1 ;  /* 0x000000040000795c */ /* 0x000fea0000300000 */
.L_x_24:
[----:B------:R-:W-:Y:S05]  /*17f0*/  BSYNC.RECONVERGENT B0 ;  /* 0x0000000000007941 */ /* 0x000fea0003800200 */
.L_x_23:
[----:B------:R-:W-:Y:S02]  /*1800*/  UIADD3 UR6, UPT, UPT, UR17, 0x1, URZ ;  /* 0x0000000111067890 */ /* 0x000fe4000fffe0ff */
[----:B------:R-:W-:Y:S02]  /*1810*/  ULEA UR32, UR17, UR4, 0xd ;  /* 0x0000000411207291 */ /* 0x000fe4000f8e68ff */
[----:B------:R-:W-:Y:S02]  /*1820*/  UISETP.NE.AND UP0, UPT, UR6, 0x7, UPT ;  /* 0x000000070600788c */ /* 0x000fe4000bf05270 */
[----:B------:R-:W-:Y:S02]  /*1830*/  UIADD3 UR26, UP1, UPT, UR22, 0x80, URZ ;  /* 0x00000080161a7890 */ /* 0x000fe4000ff3e0ff */
[----:B------:R-:W-:Y:S02]  /*1840*/  USEL UR9, URZ, 0x1, UP0 ;  /* 0x00000001ff097887 */ /* 0x000fe40008000000 */
[----:B------:R-:W-:-:S02]  /*1850*/  USEL UR6, UR6, URZ, UP0 ;  /* 0x000000ff06067287 */ /* 0x000fc40008000000 */
[----:B------:R-:W-:Y:S02]  /*1860*/  UIADD3 UR20, UP0, UPT, UR22, 0x180, URZ ;  /* 0x0000018016147890 */ /* 0x000fe4000ff1e0ff */
[----:B------:R-:W-:Y:S01]  /*1870*/  ULEA UR8, UR6, UR4, 0x3 ;  /* 0x0000000406087291 */ /* 0x000fe2000f8e18ff */
[----:B------:R-:W-:Y:S01]  /*1880*/  LOP3.LUT R15, R15, UR9, RZ, 0x3c, !PT ;  /* 0x000000090f0f7c12 */ /* 0x000fe2000f8e3cff */
[----:B------:R-:W-:Y:S02]  /*1890*/  USHF.L.U32 UR34, UR16, 0x6, URZ ;  /* 0x0000000610227899 */ /* 0x000fe400080006ff */
[----:B------:R-:W-:Y:S01]  /*18a0*/  UIADD3.X UR27, UPT, UPT, URZ, UR23, URZ, UP1, !UPT ;  /* 0x00000017ff1b7290 */ /* 0x000fe20008ffe4ff */
[----:B-1----:R-:W-:Y:S01]  /*18b0*/  SHF.L.U32 R2, R15, 0x1f, RZ ;  /* 0x0000001f0f027819 */ /* 0x002fe200000006ff */
[----:B------:R-:W-:Y:S02]  /*18c0*/  UIADD3 UR32, UPT, UPT, UR32, 0xc400, URZ ;  /* 0x0000c40020207890 */ /* 0x000fe4000fffe0ff */
[----:B------:R-:W-:Y:S01]  /*18d0*/  UIADD3.X UR21, UPT, UPT, URZ, UR23, URZ, UP0, !UPT ;  /* 0x00000017ff157290 */ /* 0x000fe200087fe4ff */
[----:B------:R1:W1:Y:S01]  /*18e0*/  SYNCS.PHASECHK.TRANS64.TRYWAIT P0, [UR8+0x38], R2 ;  /* 0x00003802ff0075a7 */ /* 0x0002620008001108 */
[----:B------:R-:W-:Y:S01]  /*18f0*/  ULEA UR8, UR17, UR4, 0xe ;  /* 0x0000000411087291 */ /* 0x000fe2000f8e70ff */
[----:B------:R-:W-:Y:S01]  /*1900*/  UMOV UR18, 0x0 ;  /* 0x0000000000127882 */ /* 0x000fe20000000000 */
[----:B------:R-:W-:-:S02]  /*1910*/  UMOV UR19, 0x10000000 ;  /* 0x1000000000137882 */ /* 0x000fc40000000000 */
[----:B------:R-:W-:Y:S01]  /*1920*/  UIADD3 UR8, UPT, UPT, UR8, 0x1a400, URZ ;  /* 0x0001a40008087890 */ /* 0x000fe2000fffe0ff */
[----:B------:R1:W-:Y:S01]  /*1930*/  UTMALDG.3D [UR32], [UR26], desc[UR18] ;  /* 0x000012201a0075b4 */ /* 0x0003e20008011000 */
[----:B------:R-:W-:Y:S01]  /*1940*/  UMOV UR12, UR36 ;  /* 0x00000024000c7c82 */ /* 0x000fe20008000000 */
[----:B------:R-:W-:Y:S01]  /*1950*/  UMOV UR9, UR33 ;  /* 0x0000002100097c82 */ /* 0x000fe20008000000 */
[----:B------:R-:W-:Y:S01]  /*1960*/  UMOV UR10, UR34 ;  /* 0x00000022000a7c82 */ /* 0x000fe20008000000 */
[----:B------:R-:W-:Y:S01]  /*1970*/  UIADD3 UR16, UPT, UPT, UR16, 0x1, URZ ;  /* 0x0000000110107890 */ /* 0x000fe2000fffe0ff */
[----:B------:R-:W-:Y:S01]  /*1980*/  UMOV UR24, UR5 ;  /* 0x0000000500187c82 */ /* 0x000fe20008000000 */
[----:B------:R-:W-:Y:S02]  /*1990*/  UMOV UR17, UR6 ;  /* 0x0000000600117c82 */ /* 0x000fe40008000000 */
[----:B------:R1:W-:Y:S01]  /*19a0*/  UTMALDG.3D [UR8], [UR20], desc[UR18] ;  /* 0x00001208140075b4 */ /* 0x0003e20008011000 */
[----:B------:R-:W-:-:S09]  /*19b0*/  UISETP.NE.AND UP0, UPT, UR16, UR5, UPT ;  /* 0x000000051000728c */ /* 0x000fd2000bf05270 */
[----:B------:R-:W-:Y:S05]  /*19c0*/  BRA.U UP0, `(.L_x_25) ;  /* 0xfffffffd00607547 */ /* 0x000fea000b83ffff */
.L_x_20:
[----:B-1----:R-:W-:Y:S01]  /*19d0*/  ULEA UR8, UR6, UR4, 0x3 ;  /* 0x0000000406087291 */ /* 0x002fe2000f8e18ff */
[----:B------:R-:W-:Y:S01]  /*19e0*/  SHF.L.U32 R2, R15, 0x1f, RZ ;  /* 0x0000001f0f027819 */ /* 0x000fe200000006ff */
[----:B------:R-:W-:Y:S01]  /*19f0*/  @!P1 SYNCS.ARRIVE.TRANS64.A1T0 RZ, [UR4+0xb8], RZ ;  /* 0x0000b8ffffff99a7 */ /* 0x000fe20008100004 */
[----:B------:R-:W-:-:S06]  /*1a00*/  UISETP.GT.AND UP0, UPT, UR15, UR14, UPT ;  /* 0x0000000e0f00728c */ /* 0x000fcc000bf04270 */
[----:B--2---:R1:W2:Y:S03]  /*1a10*/  SYNCS.PHASECHK.TRANS64.TRYWAIT P0, [UR8+0x38], R2 ;  /* 0x00003802ff0075a7 */ /* 0x0042a60008001108 */
[----:B------:R-:W-:Y:S05]  /*1a20*/  BRA.U !UP0, `(.L_x_26) ;  /* 0x0000000108ac7547 */ /* 0x000fea000b800000 */
[----:B------:R-:W-:Y:S01]  /*1a30*/  UIADD3 UR21, UPT, UPT, UR7, UR24, URZ ;  /* 0x0000001807157290 */ /* 0x000fe2000fffe0ff */
[----:B------:R-:W-:-:S11]  /*1a40*/  UMOV UR25, UR6 ;  /* 0x0000000600197c82 */ /* 0x000fd60008000000 */
.L_x_31:
[----:B-1----:R-:W-:Y:S01]  /*1a50*/  ULEA UR17, UR25, UR4, 0x3 ;  /* 0x0000000419117291 */ /* 0x002fe2000f8e18ff */
[----:B--2---:R-:W-:Y:S01]  /*1a60*/  @!P5 MOV R3, 0x6000 ;  /* 0x000060000003d802 */ /* 0x004fe20000000f00 */
[----:B--2---:R-:W-:Y:S10]  /*1a70*/  @P0 BRA `(.L_x_27) ;  /* 0x00000000000c0947 */ /* 0x004ff40003800000 */
[----:B------:R-:W-:-:S04]  /*1a80*/  SHF.L.U32 R5, R15, 0x1f, RZ ;  /* 0x0000001f0f057819 */ /* 0x000fc800000006ff */
[----:B------:R-:W2:Y:S02]  /*1a90*/  SYNCS.PHASECHK.TRANS64.TRYWAIT P0, [UR17+0x38], R5 ;  /* 0x00003805ff0075a7 */ /* 0x000ea40008001111 */
[----:B--2---:R-:W-:Y:S05]  /*1aa0*/  @!P0 BRA `(.L_x_28) ;  /* 0x0000009400f88947 */ /* 0x004fea0003800000 */
.L_x_27:
[----:B------:R2:W-:Y:S01]  /*1ab0*/  @!P5 SYNCS.ARRIVE.TRANS64 RZ, [UR17], R3 ;  /* 0x00000003ffffd9a7 */ /* 0x0005e20008000011 */
[----:B------:R-:W-:Y:S04]  /*1ac0*/  BSSY.RECONVERGENT B0, `(.L_x_29) ;  /* 0x0000003000007945 */ /* 0x000fe80003800200 */
[----:B------:R-:W-:Y:S05]  /*1ad0*/  @P4 BRA `(.L_x_30) ;  /* 0x0000000000044947 */ /* 0x000fea0003800000 */
[----:B------:R-:W-:Y:S05]  /*1ae0*/  BPT.TRAP 0x1 ;  /* 0x000000040000795c */ /* 0x000fea0000300000 */
.L_x_30:
[----:B------:R-:W-:Y:S05]  /*1af0*/  BSYNC.RECONVERGENT B0 ;  /* 0x0000000000007941 */ /* 0x000fea0003800200 */
.L_x_29:
        /* <DEDUP_REMOVED lines=10> */
[----:B------:R-:W-:Y:S01]  /*1ba0*/  UIADD3 UR16, UPT, UPT, UR16, 0xc400, URZ ;  /* 0x0000c40010107890 */ /* 0x000fe2000fffe0ff */
[----:B-1----:R-:W-:Y:S01]  /*1bb0*/  SHF.L.U32 R2, R15, 0x1f, RZ ;  /* 0x0000001f0f027819 */ /* 0x002fe200000006ff */
[----:B------:R-:W-:Y:S02]  /*1bc0*/  UIADD3.X UR31, UPT, UPT, URZ, UR23, URZ, UP1, !UPT ;  /* 0x00000017ff1f7290 */ /* 0x000fe40008ffe4ff */
[----:B------:R-:W-:Y:S01]  /*1bd0*/  UIADD3.X UR29, UPT, UPT, URZ, UR23, URZ, UP0, !UPT ;  /* 0x00000017ff1d7290 */ /* 0x000fe200087fe4ff */
[----:B------:R1:W1:Y:S01]  /*1be0*/  SYNCS.PHASECHK.TRANS64.TRYWAIT P0, [UR8+0x38], R2 ;  /* 0x00003802ff0075a7 */ /* 0x0002620008001108 */
[----:B------:R-:W-:Y:S01]  /*1bf0*/  ULEA UR8, UR25, UR4, 0xe ;  /* 0x0000000419087291 */ /* 0x000fe2000f8e70ff */
[----:B------:R-:W-:Y:S01]  /*1c00*/  UMOV UR26, 0x0 ;  /* 0x00000000001a7882 */ /* 0x000fe20000000000 */
[----:B------:R-:W-:-:S02]  /*1c10*/  UMOV UR27, 0x10000000 ;  /* 0x10000000001b7882 */ /* 0x000fc40000000000 */
[----:B------:R-:W-:Y:S01]  /*1c20*/  UIADD3 UR8, UPT, UPT, UR8, 0x1a400, URZ ;  /* 0x0001a40008087890 */ /* 0x000fe2000fffe0ff */
[----:B------:R-:W-:Y:S01]  /*1c30*/  UMOV UR19, UR35 ;  /* 0x0000002300137c82 */ /* 0x000fe20008000000 */
[----:B------:R-:W-:Y:S01]  /*1c40*/  UMOV UR20, UR36 ;  /* 0x0000002400147c82 */ /* 0x000fe20008000000 */
[----:B------:R-:W-:Y:S01]  /*1c50*/  UMOV UR12, UR36 ;  /* 0x00000024000c7c82 */ /* 0x000fe20008000000 */
[----:B------:R-:W-:Y:S01]  /*1c60*/  UMOV UR9, UR17 ;  /* 0x0000001100097c82 */ /* 0x000fe20008000000 */
[----:B------:R-:W-:Y:S01]  /*1c70*/  UMOV UR10, UR18 ;  /* 0x00000012000a7c82 */ /* 0x000fe20008000000 */
[----:B------:R1:W-:Y:S01]  /*1c80*/  UTMALDG.3D [UR16], [UR30], desc[UR26] ;  /* 0x00001a101e0075b4 */ /* 0x0003e20008011000 */
[----:B------:R-:W-:Y:S01]  /*1c90*/  UIADD3 UR24, UPT, UPT, UR24, 0x1, URZ ;  /* 0x0000000118187890 */ /* 0x000fe2000fffe0ff */
[----:B------:R-:W-:-:S03]  /*1ca0*/  UMOV UR25, UR6 ;  /* 0x0000000600197c82 */ /* 0x000fc60008000000 */
[----:B------:R-:W-:Y:S01]  /*1cb0*/  UISETP.NE.AND UP0, UPT, UR24, UR21, UPT ;  /* 0x000000151800728c */ /* 0x000fe2000bf05270 */
[----:B------:R1:W-:Y:S08]  /*1cc0*/  UTMALDG.3D [UR8], [UR28], desc[UR26] ;  /* 0x00001a081c0075b4 */ /* 0x0003f00008011000 */
[----:B------:R-:W-:Y:S05]  /*1cd0*/  BRA.U UP0, `(.L_x_31) ;  /* 0xfffffffd005c7547 */ /* 0x000fea000b83ffff */
.L_x_26:
[----:B-1----:R-:W-:Y:S01]  /*1ce0*/  LEA R2, R14, UR4, 0x3 ;  /* 0x000000040e027c11 */ /* 0x002fe2000f8e18ff */
[----:B------:R-:W-:Y:S01]  /*1cf0*/  NOP ;  /* 0x0000000000007918 */ /* 0x000fe20000000000 */
[----:B--2---:R-:W-:Y:S02]  /*1d00*/  SHF.L.U32 R3, R12, 0x1f, RZ ;  /* 0x0000001f0c037819 */ /* 0x004fe400000006ff */
[----:B------:R-:W-:Y:S02]  /*1d10*/  LEA R4, R14, UR4, 0x4 ;  /* 0x000000040e047c11 */ /* 0x000fe4000f8e20ff */
[----:B------:R-:W1:Y:S02]  /*1d20*/  SYNCS.PHASECHK.TRANS64.TRYWAIT P0, [R2+URZ+0xc0], R3 ;  /* 0x0000c003020075a7 */ /* 0x000e6400080011ff */
[----:B-1----:R-:W-:Y:S05]  /*1d30*/  @!P0 BRA `(.L_x_32) ;  /* 0x00000094006c8947 */ /* 0x002fea0003800000 */
.L_x_129:
[----:B------:R-:W2:Y:S01]  /*1d40*/  LDS.128 R4, [R4+0x130] ;  /* 0x0001300004047984 */ /* 0x000ea20000000c00 */
[----:B---3--:R-:W-:Y:S01]  /*1d50*/  ISETP.GE.AND P0, PT, R72, 0x1, PT ;  /* 0x000000014800780c */ /* 0x008fe20003f06270 */
[----:B-1----:R-:W-:Y:S01]  /*1d60*/  VIADD R2, R2, 0xd0 ;  /* 0x000000d002027836 */ /* 0x002fe20000000000 */
[----:B------:R-:W-:Y:S01]  /*1d70*/  @!PT LDS RZ, [RZ] ;  /* 0x00000000fffff984 */ /* 0x000fe20000000800 */
[----:B------:R-:W-:Y:S01]  /*1d80*/  @!PT LDS RZ, [RZ] ;  /* 0x00000000fffff984 */ /* 0x000fe20000000800 */
[----:B------:R-:W-:Y:S01]  /*1d90*/  @!PT LDS RZ, [RZ] ;  /* 0x00000000fffff984 */ /* 0x000fe20000000800 */
[----:B------:R-:W-:Y:S01]  /*1da0*/  @!PT LDS RZ, [RZ] ;  /* 0x00000000fffff984 */ /* 0x000fe20000000800 */
[----:B------:R1:W-:Y:S06]  /*1db0*/  MEMBAR.ALL.CTA ;  /* 0x0000000000007992 */ /* 0x0003ec0000008000 */
[----:B-1----:R-:W1:Y:S01]  /*1dc0*/  FENCE.VIEW.ASYNC.S ;  /* 0x00000000000073c6 */ /* 0x002e620000000000 */
[----:B------:R-:W-:-:S04]  /*1dd0*/  PRMT R2, RZ, 0x654, R2 ;  /* 0x00000654ff027816 */ /* 0x000fc80000000002 */
[----:B-1----:R1:W-:Y:S01]  /*1de0*/  SYNCS.ARRIVE.TRANS64.RED.A1T0 RZ, [R2+URZ], RZ ;  /* 0x000000ff02ff79a7 */ /* 0x0023e200081004ff */
[----:B--2---:R-:W-:-:S13]  /*1df0*/  LOP3.LUT P2, RZ, R6, 0x1, RZ, 0xc0, !PT ;  /* 0x0000000106ff7812 */ /* 0x004fda000784c0ff */
[----:B------:R-:W-:Y:S01]  /*1e00*/  @P2 SHF.R.U32.HI R3, RZ, 0x10, R5 ;  /* 0x00000010ff032819 */ /* 0x000fe20000011605 */
[----:B------:R-:W-:Y:S01]  /*1e10*/  VOTEU.ANY UP0, P2 ;  /* 0x0000000000ff7886 */ /* 0x000fe20001000100 */
[----:B------:R-:W-:Y:S02]  /*1e20*/  @P2 MOV R13, R4 ;  /* 0x00000004000d2202 */ /* 0x000fe40000000f00 */
[----:B------:R-:W-:Y:S02]  /*1e30*/  @P2 R2UR.BROADCAST UR8, R3 ;  /* 0x00000000030822ca */ /* 0x000fe400008e0000 */
[----:B------:R-:W-:-:S11]  /*1e40*/  @P2 LOP3.LUT R11, R5, 0xffff, RZ, 0xc0, !PT ;  /* 0x0000ffff050b2812 */ /* 0x000fd600078ec0ff */
[----:B------:R-:W-:Y:S01]  /*1e50*/  @UP0 UMOV UR36, UR8 ;  /* 0x0000000800240c82 */ /* 0x000fe20008000000 */
[----:B-1----:R-:W-:Y:S05]  /*1e60*/  @!P0 BRA `(.L_x_33) ;  /* 0x0000000000b88947 */ /* 0x002fea0003800000 */
[----:B------:R-:W4:Y:S01]  /*1e70*/  LDC.64 R4, c[0x0][0xb18] ;  /* 0x0002c600ff047b82 */ /* 0x000f220000000a00 */
[----:B------:R-:W-:-:S07]  /*1e80*/  ISETP.NE.AND P3, PT, R72, 0x1, PT ;  /* 0x000000014800780c */ /* 0x000fce0003f65270 */
[----:B------:R-:W1:Y:S08]  /*1e90*/  LDC.64 R6, c[0x0][0xb10] ;  /* 0x0002c400ff067b82 */ /* 0x000e700000000a00 */
[----:B------:R-:W2:Y:S08]  /*1ea0*/  LDC R16, c[0x0][0xb20] ;  /* 0x0002c800ff107b82 */ /* 0x000eb00000000800 */
[----:B------:R-:W3:Y:S01]  /*1eb0*/  LDC R18, c[0x0][0xb0c] ;  /* 0x0002c300ff127b82 */ /* 0x000ee20000000800 */
[----:B----4-:R-:W-:Y:S01]  /*1ec0*/  IMAD.HI.U32 R17, R0, R5, RZ ;  /* 0x0000000500117227 */ /* 0x010fe200078e00ff */
[----:B------:R-:W-:-:S03]  /*1ed0*/  ISETP.NE.AND P0, PT, R4, 0x1, PT ;  /* 0x000000010400780c */ /* 0x000fc60003f05270 */
[----:B------:R-:W-:-:S03]  /*1ee0*/  IMAD.HI.U32 R5, R11, R5, RZ ;  /* 0x000000050b057227 */ /* 0x000fc600078e00ff */
[----:B------:R-:W4:Y:S01]  /*1ef0*/  LDC.64 R2, c[0x0][0xb28] ;  /* 0x0002ca00ff027b82 */ /* 0x000f220000000a00 */
[----:B-1----:R-:W-:-:S04]  /*1f00*/  IMAD.HI.U32 R20, R9, R6, RZ ;  /* 0x0000000609147227 */ /* 0x002fc800078e00ff */
[----:B------:R-:W-:Y:S01]  /*1f10*/  IMAD.HI.U32 R22, R13, R6, RZ ;  /* 0x000000060d167227 */ /* 0x000fe200078e00ff */
[----:B------:R-:W-:Y:S02]  /*1f20*/  SHF.R.U32.HI R20, RZ, R7, R20 ;  /* 0x00000007ff147219 */ /* 0x000fe40000011614 */
[-C--:B--2---:R-:W-:Y:S02]  /*1f30*/  SHF.R.U32.HI R17, RZ, R16.reuse, R17 ;  /* 0x00000010ff117219 */ /* 0x084fe40000011611 */
[----:B------:R-:W-:Y:S02]  /*1f40*/  SHF.R.U32.HI R16, RZ, R16, R5 ;  /* 0x00000010ff107219 */ /* 0x000fe40000011605 */
[----:B------:R-:W-:Y:S02]  /*1f50*/  SEL R17, R0, R17, !P0 ;  /* 0x0000001100117207 */ /* 0x000fe40004000000 */
[----:B------:R-:W-:Y:S02]  /*1f60*/  SHF.R.U32.HI R22, RZ, R7, R22 ;  /* 0x00000007ff167219 */ /* 0x000fe40000011616 */
[----:B---3--:R-:W-:-:S02]  /*1f70*/  ISETP.NE.AND P1, PT, R18, 0x1, PT ;  /* 0x000000011200780c */ /* 0x008fc40003f25270 */
[----:B------:R-:W-:Y:S02]  /*1f80*/  SEL R5, R11, R16, !P0 ;  /* 0x000000100b057207 */ /* 0x000fe40004000000 */
[----:B------:R-:W-:Y:S02]  /*1f90*/  SEL R19, R9, R20, !P1 ;  /* 0x0000001409137207 */ /* 0x000fe40004800000 */
[----:B------:R-:W-:Y:S01]  /*1fa0*/  SEL R7, R13, R22, !P1 ;  /* 0x000000160d077207 */ /* 0x000fe20004800000 */
[----:B----4-:R-:W-:-:S04]  /*1fb0*/  IMAD.HI.U32 R20, R17, R2, RZ ;  /* 0x0000000211147227 */ /* 0x010fc800078e00ff */
[----:B------:R-:W-:Y:S01]  /*1fc0*/  IMAD.HI.U32 R6, R19, R2, RZ ;  /* 0x0000000213067227 */ /* 0x000fe200078e00ff */
[----:B------:R-:W-:-:S04]  /*1fd0*/  @P3 SHF.R.U32.HI R17, RZ, R3, R20 ;  /* 0x00000003ff113219 */ /* 0x000fc80000011614 */
        /* <DEDUP_REMOVED lines=8> */
[----:B------:R-:W-:-:S04]  /*2060*/  @!P0 IMAD.HI.U32 R16, R7, R2, RZ ;  /* 0x0000000207108227 */ /* 0x000fc800078e00ff */
[----:B------:R-:W-:Y:S01]  /*2070*/  IMAD.MOV R2, RZ, RZ, -R6 ;  /* 0x000000ffff027224 */ /* 0x000fe200078e0a06 */
[----:B------:R-:W-:-:S03]  /*2080*/  @!P0 SHF.R.U32.HI R16, RZ, R3, R16 ;  /* 0x00000003ff108219 */ /* 0x000fc60000011610 */
[----:B------:R-:W-:Y:S01]  /*2090*/  IMAD R2, R72, R2, R5 ;  /* 0x0000000248027224 */ /* 0x000fe200078e0205 */
[----:B------:R-:W-:Y:S02]  /*20a0*/  @!P0 SEL R3, R7, R16, !P3 ;  /* 0x0000001007038207 */ /* 0x000fe40005800000 */
[----:B------:R-:W-:-:S03]  /*20b0*/  IADD3 R16, PT, PT, -R5, RZ, RZ ;  /* 0x000000ff05107210 */ /* 0x000fc60007ffe1ff */
[--C-:B------:R-:W-:Y:S02]  /*20c0*/  @!P0 IMAD.IADD R6, R6, 0x1, -R3.reuse ;  /* 0x0000000106068824 */ /* 0x100fe400078e0a03 */
[----:B------:R-:W-:Y:S01]  /*20d0*/  @!P0 IMAD R3, R2, R19, R3 ;  /* 0x0000001302038224 */ /* 0x000fe200078e0203 */
[----:B------:R-:W-:Y:S01]  /*20e0*/  IADD3 R2, PT, PT, -R7, RZ, RZ ;  /* 0x000000ff07027210 */ /* 0x000fe20007ffe1ff */
[----:B------:R-:W-:Y:S02]  /*20f0*/  @!P0 IMAD R5, R72, R6, R7 ;  /* 0x0000000648058224 */ /* 0x000fe400078e0207 */
[----:B------:R-:W-:Y:S02]  /*2100*/  IMAD R11, R4, R16, R11 ;  /* 0x00000010040b7224 */ /* 0x000fe400078e020b */
[----:B------:R-:W-:Y:S02]  /*2110*/  @!P0 IMAD.MOV.U32 R7, RZ, RZ, R3 ;  /* 0x000000ffff078224 */ /* 0x000fe400078e0003 */
[----:B------:R-:W-:-:S02]  /*2120*/  IMAD R2, R18, R2, R13 ;  /* 0x0000000212027224 */ /* 0x000fc400078e020d */
[----:B------:R-:W-:Y:S02]  /*2130*/  IMAD R11, R5, R4, R11 ;  /* 0x00000004050b7224 */ /* 0x000fe400078e020b */
[----:B------:R-:W-:Y:S02]  /*2140*/  IMAD R13, R7, R18, R2 ;  /* 0x00000012070d7224 */ /* 0x000fe400078e0202 */
.L_x_33:
[----:B------:R-:W1:Y:S02]  /*2150*/  LDCU UR8, c[0x0][0xb30] ;  /* 0x00016600ff0877ac */ /* 0x000e640008000800 */
[----:B-1----:R-:W-:-:S09]  /*2160*/  UISETP.NE.AND UP0, UPT, UR8, 0x1, UPT ;  /* 0x000000010800788c */ /* 0x002fd2000bf05270 */
[----:B------:R-:W-:Y:S05]  /*2170*/  BRA.U UP0, `(.L_x_34) ;  /* 0x0000000100407547 */ /* 0x000fea000b800000 */
[----:B------:R-:W1:Y:S08]  /*2180*/  LDC.64 R4, c[0x0][0xb10] ;  /* 0x0002c400ff047b82 */ /* 0x000e700000000a00 */
[----:B------:R-:W2:Y:S08]  /*2190*/  LDC.64 R2, c[0x0][0xb18] ;  /* 0x0002c600ff027b82 */ /* 0x000eb00000000a00 */
[----:B------:R-:W3:Y:S08]  /*21a0*/  LDC R6, c[0x0][0xb20] ;  /* 0x0002c800ff067b82 */ /* 0x000ef00000000800 */
[----:B------:R-:W4:Y:S01]  /*21b0*/  LDC R16, c[0x0][0xb0c] ;  /* 0x0002c300ff107b82 */ /* 0x000f220000000800 */
[----:B-1----:R-:W-:-:S05]  /*21c0*/  IMAD.HI.U32 R4, R13, R4, RZ ;  /* 0x000000040d047227 */ /* 0x002fca00078e00ff */
[----:B------:R-:W-:Y:S01]  /*21d0*/  SHF.R.U32.HI R4, RZ, R5, R4 ;  /* 0x00000005ff047219 */ /* 0x000fe20000011604 */
[----:B--2---:R-:W-:Y:S01]  /*21e0*/  IMAD.HI.U32 R3, R11, R3, RZ ;  /* 0x000000030b037227 */ /* 0x004fe200078e00ff */
[----:B------:R-:W-:-:S04]  /*21f0*/  ISETP.NE.AND P0, PT, R2, 0x1, PT ;  /* 0x000000010200780c */ /* 0x000fc80003f05270 */
[----:B---3--:R-:W-:-:S04]  /*2200*/  SHF.R.U32.HI R6, RZ, R6, R3 ;  /* 0x00000006ff067219 */ /* 0x008fc80000011603 */
[----:B------:R-:W-:Y:S02]  /*2210*/  SEL R3, R11, R6, !P0 ;  /* 0x000000060b037207 */ /* 0x000fe40004000000 */
[----:B----4-:R-:W-:-:S04]  /*2220*/  ISETP.NE.AND P1, PT, R16, 0x1, PT ;  /* 0x000000011000780c */ /* 0x010fc80003f25270 */
[----:B------:R-:W-:-:S05]  /*2230*/  SEL R4, R13, R4, !P1 ;  /* 0x000000040d047207 */ /* 0x000fca0004800000 */
[----:B------:R-:W-:Y:S02]  /*2240*/  IMAD.IADD R5, R3, 0x1, -R4 ;  /* 0x0000000103057824 */ /* 0x000fe400078e0a04 */
[----:B------:R-:W-:Y:S02]  /*2250*/  IMAD.IADD R3, R4, 0x1, -R3 ;  /* 0x0000000104037824 */ /* 0x000fe400078e0a03 */
[----:B------:R-:W-:Y:S02]  /*2260*/  IMAD R13, R5, R16, R13 ;  /* 0x00000010050d7224 */ /* 0x000fe400078e020d */
[----:B------:R-:W-:-:S07]  /*2270*/  IMAD R11, R3, R2, R11 ;  /* 0x00000002030b7224 */ /* 0x000fce00078e020b */
.L_x_34:
[----:B------:R-:W-:Y:S01]  /*2280*/  VIADD R14, R14, 0x1 ;  /* 0x000000010e0e7836 */ /* 0x000fe20000000000 */
[----:B------:R-:W-:Y:S01]  /*2290*/  PLOP3.LUT P1, PT, PT, PT, PT, 0x80, 0x8 ;  /* 0x000000000008781c */ /* 0x000fe20003f2f070 */
[----:B------:R-:W-:Y:S02]  /*22a0*/  IMAD.IADD R21, R13, 0x1, R152 ;  /* 0x000000010d157824 */ /* 0x000fe400078e0298 */
[----:B------:R-:W-:Y:S01]  /*22b0*/  IMAD.IADD R20, R11, 0x1, R150 ;  /* 0x000000010b147824 */ /* 0x000fe200078e0296 */
[----:B------:R-:W-:-:S04]  /*22c0*/  ISETP.NE.AND P0, PT, R14, 0x2, PT ;  /* 0x000000020e00780c */ /* 0x000fc80003f05270 */
[----:B------:R-:W-:Y:S02]  /*22d0*/  SEL R3, RZ, 0x1, P0 ;  /* 0x00000001ff037807 */ /* 0x000fe40000000000 */
[----:B------:R-:W-:Y:S02]  /*22e0*/  SEL R14, R14, RZ, P0 ;  /* 0x000000ff0e0e7207 */ /* 0x000fe40000000000 */
[----:B------:R-:W-:Y:S01]  /*22f0*/  LOP3.LUT R12, R12, R3, RZ, 0x3c, !PT ;  /* 0x000000030c0c7212 */ /* 0x000fe200078e3cff */
[----:B------:R-:W-:Y:S06]  /*2300*/  @P2 BRA `(.L_x_35) ;  /* 0xfffffff000982947 */ /* 0x000fec000383ffff */
[----:B------:R-:W-:Y:S01]  /*2310*/  UIADD3 UR4, UPT, UPT, UR4, 0x38, URZ ;  /* 0x0000003804047890 */ /* 0x000fe2000fffe0ff */
[----:B------:R-:W-:-:S03]  /*2320*/  SHF.L.U32 R3, R15, 0x1f, RZ ;  /* 0x0000001f0f037819 */ /* 0x000fc600000006ff */
[----:B------:R-:W-:-:S09]  /*2330*/  ULEA UR5, UR6, UR4, 0x3 ;  /* 0x0000000406057291 */ /* 0x000fd2000f8e18ff */
[----:B------:R-:W1:Y:S02]  /*2340*/  SYNCS.PHASECHK.TRANS64.TRYWAIT P0, [UR5], R3 ;  /* 0x00000003ff0075a7 */ /* 0x000e640008001105 */
[----:B-1----:R-:W-:Y:S05]  /*2350*/  @!P0 BRA `(.L_x_36) ;  /* 0x0000008c00f88947 */ /* 0x002fea0003800000 */
.L_x_131:
[----:B------:R-:W-:-:S04]  /*2360*/  UIADD3 UR6, UPT, UPT, UR6, 0x1, URZ ;  /* 0x0000000106067890 */ /* 0x000fc8000fffe0ff */
[----:B------:R-:W-:-:S04]  /*2370*/  UISETP.NE.AND UP0, UPT, UR6, 0x7, UPT ;  /* 0x000000070600788c */ /* 0x000fc8000bf05270 */
[----:B------:R-:W-:Y:S02]  /*2380*/  USEL UR7, URZ, 0x1, UP0 ;  /* 0x00000001ff077887 */ /* 0x000fe40008000000 */
[----:B------:R-:W-:-:S04]  /*2390*/  USEL UR6, UR6, URZ, UP0 ;  /* 0x000000ff06067287 */ /* 0x000fc80008000000 */
[----:B------:R-:W-:Y:S01]  /*23a0*/  ULEA UR5, UR6, UR4, 0x3 ;  /* 0x0000000406057291 */ /* 0x000fe2000f8e18ff */
[----:B------:R-:W-:-:S04]  /*23b0*/  LOP3.LUT R2, R15, UR7, RZ, 0x3c, !PT ;  /* 0x000000070f027c12 */ /* 0x000fc8000f8e3cff */
[----:B-1----:R-:W-:-:S04]  /*23c0*/  SHF.L.U32 R3, R2, 0x1f, RZ ;  /* 0x0000001f02037819 */ /* 0x002fc800000006ff */
[----:B------:R-:W1:Y:S02]  /*23d0*/  SYNCS.PHASECHK.TRANS64.TRYWAIT P0, [UR5], R3 ;  /* 0x00000003ff0075a7 */ /* 0x000e640008001105 */
[----:B-1----:R-:W-:Y:S05]  /*23e0*/  @!P0 BRA `(.L_x_37) ;  /* 0x0000008c00ec8947 */ /* 0x002fea0003800000 */
.L_x_133:
        /* <DEDUP_REMOVED lines=9> */
.L_x_135:
        /* <DEDUP_REMOVED lines=9> */
.L_x_137:
        /* <DEDUP_REMOVED lines=9> */
.L_x_139:
        /* <DEDUP_REMOVED lines=9> */
.L_x_141:
[----:B------:R-:W-:-:S04]  /*2630*/  UIADD3 UR6, UPT, UPT, UR6, 0x1, URZ ;  /* 0x0000000106067890 */ /* 0x000fc8000fffe0ff */
[----:B------:R-:W-:-:S04]  /*2640*/  UISETP.NE.AND UP0, UPT, UR6, 0x7, UPT ;  /* 0x000000070600788c */ /* 0x000fc8000bf05270 */
[----:B------:R-:W-:Y:S02]  /*2650*/  USEL UR5, URZ, 0x1, UP0 ;  /* 0x00000001ff057887 */ /* 0x000fe40008000000 */
[----:B------:R-:W-:-:S04]  /*2660*/  USEL UR6, UR6, URZ, UP0 ;  /* 0x000000ff06067287 */ /* 0x000fc80008000000 */
[----:B------:R-:W-:Y:S01]  /*2670*/  ULEA UR6, UR6, UR4, 0x3 ;  /* 0x0000000406067291 */ /* 0x000fe2000f8e18ff */
[----:B-1----:R-:W-:-:S04]  /*2680*/  LOP3.LUT R3, R2, UR5, RZ, 0x3c, !PT ;  /* 0x0000000502037c12 */ /* 0x002fc8000f8e3cff */
[----:B------:R-:W-:Y:S01]  /*2690*/  SHF.L.U32 R3, R3, 0x1f, RZ ;  /* 0x0000001f03037819 */ /* 0x000fe200000006ff */
[----:B----4-:R-:W-:-:S07]  /*26a0*/  IMAD.U32 R0, RZ, RZ, UR6 ;  /* 0x00000006ff007e24 */ /* 0x010fce000f8e00ff */
.L_x_42:
[----:B-1----:R1:W2:Y:S02]  /*26b0*/  SYNCS.PHASECHK.TRANS64.TRYWAIT P0, [R0+URZ], R3 ;  /* 0x00000003000075a7 */ /* 0x0022a400080011ff */
[----:B--2---:R-:W-:Y:S05]  /*26c0*/  @!P0 NANOSLEEP.SYNCS 0x989680 ;  /* 0x009896800000895d */ /* 0x004fea0003900000 */
[----:B------:R-:W2:Y:S02]  /*26d0*/  @!P0 SYNCS.PHASECHK.TRANS64 P0, [R0+URZ], R3 ;  /* 0x00000003000085a7 */ /* 0x000ea400080010ff */
[----:B--2---:R-:W-:Y:S05]  /*26e0*/  @P0 EXIT ;  /* 0x000000000000094d */ /* 0x004fea0003800000 */
[----:B------:R-:W-:Y:S05]  /*26f0*/  BRA `(.L_x_42) ;  /* 0xfffffffc00ec7947 */ /* 0x000fea000383ffff */
.L_x_17:
[----:B------:R-:W-:-:S04]  /*2700*/  UISETP.NE.AND UP1, UPT, UR37, URZ, UPT ;  /* 0x000000ff2500728c */ /* 0x000fc8000bf25270 */
[----:B------:R-:W-:-:S09]  /*2710*/  UISETP.NE.OR UP1, UPT, UR8, 0x1, UP1 ;  /* 0x000000010800788c */ /* 0x000fd20008f25670 */
[----:B------:R-:W-:Y:S05]  /*2720*/  BRA.U UP1, `(.L_x_43) ;  /* 0x0000000501487547 */ /* 0x000fea000b800000 */
[----:B------:R-:W-:Y:S01]  /*2730*/  ISETP.NE.AND P2, PT, R2, RZ, PT ;  /* 0x000000ff0200720c */ /* 0x000fe20003f45270 */
[----:B------:R-:W-:Y:S01]  /*2740*/  IMAD.MOV.U32 R12, RZ, RZ, 0x1 ;  /* 0x00000001ff0c7424 */ /* 0x000fe200078e00ff */
[----:B------:R-:W-:Y:S02]  /*2750*/  CS2R R10, SRZ ;  /* 0x00000000000a7805 */ /* 0x000fe4000001ff00 */
[----:B------:R-:W-:Y:S01]  /*2760*/  CS2R R8, SRZ ;  /* 0x0000000000087805 */ /* 0x000fe2000001ff00 */
[----:B------:R-:W-:Y:S01]  /*2770*/  UMOV UR4, 0x400 ;  /* 0x0000040000047882 */ /* 0x000fe20000000000 */
[----:B------:R-:W-:Y:S01]  /*2780*/  UMOV UR6, URZ ;  /* 0x000000ff00067c82 */ /* 0x000fe20008000000 */
[----:B------:R-:W-:-:S12]  /*2790*/  ULEA UR37, UR37, UR4, 0x18 ;  /* 0x0000000425257291 */ /* 0x000fd8000f8ec0ff */
.L_x_47:
[----:B------:R-:W-:Y:S02]  /*27a0*/  LEA R0, R8, UR37, 0x3 ;  /* 0x0000002508007c11 */ /* 0x000fe4000f8e18ff */
[----:B------:R-:W-:-:S03]  /*27b0*/  SHF.L.U32 R5, R9, 0x1f, RZ ;  /* 0x0000001f09057819 */ /* 0x000fc600000006ff */
[----:B------:R-:W-:Y:S01]  /*27c0*/  VIADD R4, R0, 0x110 ;  /* 0x0000011000047836 */ /* 0x000fe20000000000 */
[----:B------:R-:W1:Y:S02]  /*27d0*/  SYNCS.PHASECHK.TRANS64.TRYWAIT P0, [R0+URZ+0x100], R5 ;  /* 0x00010005000075a7 */ /* 0x000e6400080011ff */
[----:B-1----:R-:W-:Y:S05]  /*27e0*/  @!P0 BRA `(.L_x_44) ;  /* 0x0000008c00648947 */ /* 0x002fea0003800000 */
.L_x_142:
[----:B------:R-:W-:Y:S01]  /*27f0*/  ULEA UR5, UR6, UR37, 0x3 ;  /* 0x0000002506057291 */ /* 0x000fe2000f8e18ff */
[----:B------:R-:W-:Y:S02]  /*2800*/  PRMT R4, RZ, 0x654, R4 ;  /* 0x00000654ff047816 */ /* 0x000fe40000000004 */
[----:B-1----:R-:W-:Y:S01]  /*2810*/  SHF.L.U32 R5, R12, 0x1f, RZ ;  /* 0x0000001f0c057819 */ /* 0x002fe200000006ff */
[----:B------:R-:W-:Y:S01]  /*2820*/  UIADD3 UR4, UPT, UPT, UR5, 0xc0, URZ ;  /* 0x000000c005047890 */ /* 0x000fe2000fffe0ff */
[----:B------:R1:W-:Y:S05]  /*2830*/  SYNCS.ARRIVE.TRANS64.RED.A1T0 RZ, [R4+URZ], RZ ;  /* 0x000000ff04ff79a7 */ /* 0x0003ea00081004ff */
[----:B------:R-:W-:Y:S01]  /*2840*/  IMAD.U32 R7, RZ, RZ, UR4 ;  /* 0x00000004ff077e24 */ /* 0x000fe2000f8e00ff */
[----:B------:R-:W2:Y:S04]  /*2850*/  SYNCS.PHASECHK.TRANS64.TRYWAIT P0, [UR5+0xd0], R5 ;  /* 0x0000d005ff0075a7 */ /* 0x000ea80008001105 */
[----:B------:R-:W-:Y:S01]  /*2860*/  PRMT R6, R2, 0x654, R7 ;  /* 0x0000065402067816 */ /* 0x000fe20000000007 */
[----:B-1----:R-:W-:Y:S01]  /*2870*/  @!P2 IMAD.MOV.U32 R4, RZ, RZ, 0x10 ;  /* 0x00000010ff04a424 */ /* 0x002fe200078e00ff */
[----:B--2---:R-:W-:Y:S06]  /*2880*/  @!P0 BRA `(.L_x_45) ;  /* 0x0000008c00508947 */ /* 0x004fec0003800000 */
.L_x_144:
[----:B------:R-:W-:Y:S01]  /*2890*/  ULEA UR4, UR6, UR37, 0x4 ;  /* 0x0000002506047291 */ /* 0x000fe2000f8e20ff */
[----:B------:R-:W-:Y:S01]  /*28a0*/  SEL R3, R6, R3, !P2 ;  /* 0x0000000306037207 */ /* 0x000fe20005000000 */
[----:B------:R-:W-:Y:S01]  /*28b0*/  UIADD3 UR5, UPT, UPT, UR5, 0xc0, URZ ;  /* 0x000000c005057890 */ /* 0x000fe2000fffe0ff */
[----:B-1----:R-:W-:Y:S01]  /*28c0*/  LEA R0, R11, UR37, 0x3 ;  /* 0x000000250b007c11 */ /* 0x002fe2000f8e18ff */
[----:B------:R-:W-:Y:S01]  /*28d0*/  UIADD3 UR4, UPT, UPT, UR4, 0x130, URZ ;  /* 0x0000013004047890 */ /* 0x000fe2000fffe0ff */
[----:B------:R-:W-:Y:S01]  /*28e0*/  SHF.L.U32 R5, R10, 0x1f, RZ ;  /* 0x0000001f0a057819 */ /* 0x000fe200000006ff */
[----:B------:R1:W-:Y:S01]  /*28f0*/  @!P2 SYNCS.ARRIVE.TRANS64.RED RZ, [R3+URZ], R4 ;  /* 0x0000000403ffa9a7 */ /* 0x0003e200080004ff */
[----:B------:R-:W-:Y:S01]  /*2900*/  UIADD3 UR6, UPT, UPT, UR6, 0x1, URZ ;  /* 0x0000000106067890 */ /* 0x000fe2000fffe0ff */
[----:B------:R-:W-:-:S03]  /*2910*/  VIADD R8, R8, 0x1 ;  /* 0x0000000108087836 */ /* 0x000fc60000000000 */
[----:B------:R-:W-:Y:S02]  /*2920*/  UISETP.NE.AND UP0, UPT, UR6, 0x2, UPT ;  /* 0x000000020600788c */ /* 0x000fe4000bf05270 */
[----:B------:R-:W-:Y:S06]  /*2930*/  UGETNEXTWORKID.BROADCAST [UR4], [UR5] ;  /* 0x00000000040073ca */ /* 0x000fec0008000100 */
[----:B------:R-:W-:Y:S01]  /*2940*/  USEL UR4, URZ, 0x1, UP0 ;  /* 0x00000001ff047887 */ /* 0x000fe20008000000 */
[----:B------:R-:W-:Y:S01]  /*2950*/  ISETP.NE.AND P0, PT, R8, 0x2, PT ;  /* 0x000000020800780c */ /* 0x000fe20003f05270 */
[----:B------:R-:W-:Y:S01]  /*2960*/  USEL UR6, UR6, URZ, UP0 ;  /* 0x000000ff06067287 */ /* 0x000fe20008000000 */
[----:B------:R-:W2:Y:S03]  /*2970*/  SYNCS.PHASECHK.TRANS64.TRYWAIT P1, [R0+URZ+0xc0], R5 ;  /* 0x0000c005000075a7 */ /* 0x000ea600080211ff */
[----:B------:R-:W-:Y:S01]  /*2980*/  LOP3.LUT R12, R12, UR4, RZ, 0x3c, !PT ;  /* 0x000000040c0c7c12 */ /* 0x000fe2000f8e3cff */
[----:B-12---:R-:W-:Y:S07]  /*2990*/  @!P1 BRA `(.L_x_46) ;  /* 0x0000008c00249947 */ /* 0x006fee0003800000 */
.L_x_145:
[C---:B------:R-:W-:Y:S01]  /*29a0*/  LEA R4, R11.reuse, UR37, 0x4 ;  /* 0x000000250b047c11 */ /* 0x040fe2000f8e20ff */
[----:B-1----:R-:W-:Y:S01]  /*29b0*/  VIADD R0, R0, 0xd0 ;  /* 0x000000d000007836 */ /* 0x002fe20000000000 */
[----:B------:R-:W-:Y:S01]  /*29c0*/  SEL R8, R8, RZ, P0 ;  /* 0x000000ff08087207 */ /* 0x000fe20000000000 */
[----:B------:R-:W-:-:S03]  /*29d0*/  VIADD R11, R11, 0x1 ;  /* 0x000000010b0b7836 */ /* 0x000fc60000000000 */
[----:B------:R-:W1:Y:S01]  /*29e0*/  LDS.128 R4, [R4+0x130] ;  /* 0x0001300004047984 */ /* 0x000e620000000c00 */
[----:B------:R-:W-:Y:S02]  /*29f0*/  PRMT R0, RZ, 0x654, R0 ;  /* 0x00000654ff007816 */ /* 0x000fe40000000000 */
[C---:B------:R-:W-:Y:S01]  /*2a00*/  ISETP.NE.AND P1, PT, R11.reuse, 0x2, PT ;  /* 0x000000020b00780c */ /* 0x040fe20003f25270 */
[----:B------:R-:W-:Y:S01]  /*2a10*/  @!PT LDS RZ, [RZ] ;  /* 0x00000000fffff984 */ /* 0x000fe20000000800 */
[----:B------:R-:W-:Y:S01]  /*2a20*/  @!PT LDS RZ, [RZ] ;  /* 0x00000000fffff984 */ /* 0x000fe20000000800 */
[----:B------:R-:W-:Y:S01]  /*2a30*/  @!PT LDS RZ, [RZ] ;  /* 0x00000000fffff984 */ /* 0x000fe20000000800 */
[----:B------:R-:W-:Y:S01]  /*2a40*/  @!PT LDS RZ, [RZ] ;  /* 0x00000000fffff984 */ /* 0x000fe20000000800 */
[----:B------:R2:W-:Y:S06]  /*2a50*/  MEMBAR.ALL.CTA ;  /* 0x0000000000007992 */ /* 0x0005ec0000008000 */
[----:B--2---:R-:W2:Y:S01]  /*2a60*/  FENCE.VIEW.ASYNC.S ;  /* 0x00000000000073c6 */ /* 0x004ea20000000000 */
[----:B------:R-:W-:Y:S01]  /*2a70*/  SEL R11, R11, RZ, P1 ;  /* 0x000000ff0b0b7207 */ /* 0x000fe20000800000 */
[----:B--2---:R2:W-:Y:S01]  /*2a80*/  SYNCS.ARRIVE.TRANS64.RED.A1T0 RZ, [R0+URZ], RZ ;  /* 0x000000ff00ff79a7 */ /* 0x0045e200081004ff */
[----:B-1----:R-:W-:-:S02]  /*2a90*/  LOP3.LUT P3, RZ, R6, 0x1, RZ, 0xc0, !PT ;  /* 0x0000000106ff7812 */ /* 0x002fc4000786c0ff */
[----:B------:R-:W-:-:S04]  /*2aa0*/  SEL R5, RZ, 0x1, P1 ;  /* 0x00000001ff057807 */ /* 0x000fc80000800000 */
[----:B------:R-:W-:Y:S02]  /*2ab0*/  LOP3.LUT R10, R10, R5, RZ, 0x3c, !PT ;  /* 0x000000050a0a7212 */ /* 0x000fe400078e3cff */
[----:B--2---:R-:W-:-:S04]  /*2ac0*/  SEL R0, RZ, 0x1, P0 ;  /* 0x00000001ff007807 */ /* 0x004fc80000000000 */
[----:B------:R-:W-:Y:S01]  /*2ad0*/  LOP3.LUT R9, R9, R0, RZ, 0x3c, !PT ;  /* 0x0000000009097212 */ /* 0x000fe200078e3cff */
[----:B------:R-:W-:Y:S06]  /*2ae0*/  @P3 BRA `(.L_x_47) ;  /* 0xfffffffc002c3947 */ /* 0x000fec000383ffff */
[----:B------:R-:W-:Y:S01]  /*2af0*/  ULEA UR5, UR6, UR37, 0x3 ;  /* 0x0000002506057291 */ /* 0x000fe2000f8e18ff */
[----:B------:R-:W-:-:S08]  /*2b00*/  SHF.L.U32 R3, R12, 0x1f, RZ ;  /* 0x0000001f0c037819 */ /* 0x000fd000000006ff */
[----:B------:R-:W1:Y:S02]  /*2b10*/  SYNCS.PHASECHK.TRANS64 P0, [UR5+0xd0], R3 ;  /* 0x0000d003ff0075a7 */ /* 0x000e640008001005 */
[----:B-1----:R-:W-:Y:S05]  /*2b20*/  @P0 BRA `(.L_x_48) ;  /* 0x0000000000080947 */ /* 0x002fea0003800000 */
[----:B------:R-:W1:Y:S02]  /*2b30*/  SYNCS.PHASECHK.TRANS64.TRYWAIT P0, [UR5+0xd0], R3 ;  /* 0x0000d003ff0075a7 */ /* 0x000e640008001105 */
[----:B-1----:R-:W-:Y:S05]  /*2b40*/  @!P0 BRA `(.L_x_49) ;  /* 0x0000008800cc8947 */ /* 0x002fea0003800000 */
.L_x_48:
[----:B------:R-:W-:-:S04]  /*2b50*/  UIADD3 UR4, UPT, UPT, UR6, 0x1, URZ ;  /* 0x0000000106047890 */ /* 0x000fc8000fffe0ff */
[----:B------:R-:W-:-:S04]  /*2b60*/  UISETP.NE.AND UP0, UPT, UR4, 0x2, UPT ;  /* 0x000000020400788c */ /* 0x000fc8000bf05270 */
[----:B------:R-:W-:Y:S02]  /*2b70*/  USEL UR7, URZ, 0x1, UP0 ;  /* 0x00000001ff077887 */ /* 0x000fe40008000000 */
[----:B------:R-:W-:-:S04]  /*2b80*/  USEL UR4, UR4, URZ, UP0 ;  /* 0x000000ff04047287 */ /* 0x000fc80008000000 */
[----:B------:R-:W-:Y:S01]  /*2b90*/  ULEA UR4, UR4, UR37, 0x3 ;  /* 0x0000002504047291 */ /* 0x000fe2000f8e18ff */
[----:B-1----:R-:W-:-:S04]  /*2ba0*/  LOP3.LUT R3, R12, UR7, RZ, 0x3c, !PT ;  /* 0x000000070c037c12 */ /* 0x002fc8000f8e3cff */
[----:B------:R-:W-:-:S04]  /*2bb0*/  SHF.L.U32 R0, R3, 0x1f, RZ ;  /* 0x0000001f03007819 */ /* 0x000fc800000006ff */
[----:B------:R-:W1:Y:S02]  /*2bc0*/  SYNCS.PHASECHK.TRANS64 P0, [UR4+0xd0], R0 ;  /* 0x0000d000ff0075a7 */ /* 0x000e640008001004 */
[----:B-1----:R-:W-:Y:S05]  /*2bd0*/  @P0 EXIT ;  /* 0x000000000000094d */ /* 0x002fea0003800000 */
[----:B------:R-:W-:Y:S02]  /*2be0*/  SHF.L.U32 R3, R3, 0x1f, RZ ;  /* 0x0000001f03037819 */ /* 0x000fe400000006ff */
[----:B------:R-:W-:-:S07]  /*2bf0*/  MOV R0, UR4 ;  /* 0x0000000400007c02 */ /* 0x000fce0008000f00 */
.L_x_50:
[----:B-1----:R1:W2:Y:S02]  /*2c00*/  SYNCS.PHASECHK.TRANS64.TRYWAIT P0, [R0+URZ+0xd0], R3 ;  /* 0x0000d003000075a7 */ /* 0x0022a400080011ff */
[----:B--2---:R-:W-:Y:S05]  /*2c10*/  @!P0 NANOSLEEP.SYNCS 0x989680 ;  /* 0x009896800000895d */ /* 0x004fea0003900000 */
[----:B------:R-:W2:Y:S02]  /*2c20*/  @!P0 SYNCS.PHASECHK.TRANS64 P0, [R0+URZ+0xd0], R3 ;  /* 0x0000d003000085a7 */ /* 0x000ea400080010ff */
[----:B--2---:R-:W-:Y:S05]  /*2c30*/  @P0 EXIT ;  /* 0x000000000000094d */ /* 0x004fea0003800000 */
[----:B------:R-:W-:Y:S05]  /*2c40*/  BRA `(.L_x_50) ;  /* 0xfffffffc00ec7947 */ /* 0x000fea000383ffff */
.L_x_43:
[----:B------:R-:W-:-:S09]  /*2c50*/  UISETP.NE.AND UP1, UPT, UR8, URZ, UPT ;  /* 0x000000ff0800728c */ /* 0x000fd2000bf25270 */
[----:B------:R-:W-:Y:S05]  /*2c60*/  BRA.U UP1, `(.L_x_51) ;  /* 0x0000000d01347547 */ /* 0x000fea000b800000 */
[----:B------:R-:W-:Y:S01]  /*2c70*/  UMOV UR4, 0x40 ;  /* 0x0000004000047882 */ /* 0x000fe20000000000 */
[----:B------:R-:W-:Y:S01]  /*2c80*/  NOP ;  /* 0x0000000000007918 */ /* 0x000fe20000000000 */
[----:B------:R-:W-:Y:S01]  /*2c90*/  ULEA UR4, UR37, UR4, 0x18 ;  /* 0x0000000425047291 */ /* 0x000fe2000f8ec0ff */
[----:B------:R-:W-:Y:S02]  /*2ca0*/  UMOV UR5, 0x400 ;  /* 0x0000040000057882 */ /* 0x000fe40000000000 */
[----:B------:R-:W-:-:S06]  /*2cb0*/  ULEA UR37, UR37, UR5, 0x18 ;  /* 0x0000000525257291 */ /* 0x000fcc000f8ec0ff */
[----:B------:R-:W1:Y:S02]  /*2cc0*/  LDS.U8 R0, [UR4+0x1c] ;  /* 0x00001c04ff007984 */ /* 0x000e640008000000 */
[----:B-1----:R-:W-:-:S13]  /*2cd0*/  ISETP.NE.AND P0, PT, R0, RZ, PT ;  /* 0x000000ff0000720c */ /* 0x002fda0003f05270 */
[----:B------:R-:W-:Y:S05]  /*2ce0*/  @P0 BRA `(.L_x_52) ;  /* 0x0000000000580947 */ /* 0x000fea0003800000 */
[----:B------:R-:W-:-:S13]  /*2cf0*/  ELECT P0, URZ, PT ;  /* 0x0000000000ff782f */ /* 0x000fda0003800000 */
[----:B------:R-:W-:Y:S05]  /*2d00*/  @!P0 BRA `(.L_x_53) ;  /* 0x0000000000608947 */ /* 0x000fea0003800000 */
[----:B------:R-:W-:Y:S01]  /*2d10*/  UMOV UR5, 0x10 ;  /* 0x0000001000057882 */ /* 0x000fe20000000000 */
[----:B------:R-:W-:Y:S01]  /*2d20*/  HFMA2 R0, -RZ, RZ, 0, 5.9604644775390625e-08 ;  /* 0x00000001ff007431 */ /* 0x000fe200000001ff */
[----:B------:R-:W-:-:S03]  /*2d30*/  MOV R2, 0xffff ;  /* 0x0000ffff00027802 */ /* 0x000fc60000000f00 */
[----:B------:R-:W-:Y:S04]  /*2d40*/  DEPBAR.LE SB1, 0x36 ;  /* 0x00009d800000791a */ /* 0x000fe80000000000 */
[----:B------:R-:W1:Y:S02]  /*2d50*/  UTCATOMSWS.FIND_AND_SET.ALIGN UP0, UR5, UR5 ;  /* 0x00000005000575e3 */ /* 0x000e640008000800 */
[----:B-1----:R-:W-:Y:S01]  /*2d60*/  MOV R3, UR5 ;  /* 0x0000000500037c02 */ /* 0x002fe20008000f00 */
[----:B------:R-:W-:Y:S06]  /*2d70*/  BRA.U UP0, `(.L_x_54) ;  /* 0x0000000100187547 */ /* 0x000fec000b800000 */
.L_x_55:
[----:B------:R-:W-:Y:S05]  /*2d80*/  NANOSLEEP 0x64 ;  /* 0x000000640000795d */ /* 0x000fea0003800000 */
[----:B------:R-:W-:-:S05]  /*2d90*/  UMOV UR5, 0x10 ;  /* 0x0000001000057882 */ /* 0x000fca0000000000 */
[----:B------:R-:W-:Y:S04]  /*2da0*/  DEPBAR.LE SB1, 0x36 ;  /* 0x00009d800000791a */ /* 0x000fe80000000000 */
[----:B------:R-:W1:Y:S02]  /*2db0*/  UTCATOMSWS.FIND_AND_SET.ALIGN UP0, UR5, UR5 ;  /* 0x00000005000575e3 */ /* 0x000e640008000800 */
[----:B-1----:R-:W-:Y:S01]  /*2dc0*/  MOV R3, UR5 ;  /* 0x0000000500037c02 */ /* 0x002fe20008000f00 */
[----:B------:R-:W-:Y:S05]  /*2dd0*/  BRA.U !UP0, `(.L_x_55) ;  /* 0xfffffffd08e87547 */ /* 0x000fea000b83ffff */
.L_x_54:
[-C--:B------:R-:W-:Y:S02]  /*2de0*/  SHF.L.U32 R2, R2, R3.reuse, RZ ;  /* 0x0000000302027219 */ /* 0x080fe400000006ff */
[----:B------:R-:W-:Y:S01]  /*2df0*/  SHF.L.U32 R0, R0, R3, RZ ;  /* 0x0000000300007219 */ /* 0x000fe200000006ff */
[----:B------:R-:W-:Y:S02]  /*2e00*/  IMAD.SHL.U32 R3, R3, 0x20, RZ ;  /* 0x0000002003037824 */ /* 0x000fe400078e00ff */
[----:B------:R1:W-:Y:S04]  /*2e10*/  ATOMS.OR RZ, [UR4+0x14], R2 ;  /* 0x00001402ffff798c */ /* 0x0003e8000b000004 */
[----:B------:R1:W-:Y:S04]  /*2e20*/  ATOMS.OR RZ, [UR4+0x18], R0 ;  /* 0x00001800ffff798c */ /* 0x0003e8000b000004 */
[----:B------:R1:W-:Y:S01]  /*2e30*/  STS [UR37+0x150], R3 ;  /* 0x00015003ff007988 */ /* 0x0003e20008000825 */
[----:B------:R-:W-:Y:S05]  /*2e40*/  BRA `(.L_x_53) ;  /* 0x0000000000107947 */ /* 0x000fea0003800000 */
.L_x_52:
[----:B------:R-:W-:Y:S02]  /*2e50*/  MOV R0, 0xffffffff ;  /* 0xffffffff00007802 */ /* 0x000fe40000000f00 */
[----:B------:R-:W-:-:S03]  /*2e60*/  MOV R2, 0x2e90 ;  /* 0x00002e9000027802 */ /* 0x000fc60000000f00 */
[----:B------:R1:W-:Y:S04]  /*2e70*/  STS [UR37+0x150], R0 ;  /* 0x00015000ff007988 */ /* 0x0003e80008000825 */
[----:B-1-3-5:R-:W-:Y:S05]  /*2e80*/  CALL.REL.NOINC `($__internal_1_$__cuda_sm10x_tcgen05_guardrail_trap_phase_invalid_during_alloc) ;  /* 0x0000008c00e07944 */ /* 0x02afea0003c00000 */
.L_x_53:
[----:B------:R-:W-:Y:S05]  /*2e90*/  WARPSYNC.ALL ;  /* 0x0000000000007948 */ /* 0x000fea0003800000 */
[----:B------:R-:W2:Y:S01]  /*2ea0*/  S2UR UR6, SR_CgaCtaId ;  /* 0x00000000000679c3 */ /* 0x000ea20000008800 */
[----:B------:R-:W-:Y:S01]  /*2eb0*/  UMOV UR4, 0x400 ;  /* 0x0000040000047882 */ /* 0x000fe20000000000 */
[----:B------:R-:W-:-:S06]  /*2ec0*/  NOP ;  /* 0x0000000000007918 */ /* 0x000fcc0000000000 */
[----:B------:R-:W-:Y:S06]  /*2ed0*/  BAR.ARV 0x6, 0xa0 ;  /* 0x0182800000007b1d */ /* 0x000fec0000002000 */
[----:B------:R-:W4:Y:S01]  /*2ee0*/  LDCU UR7, c[0x0][0x38c] ;  /* 0x00007180ff0777ac */ /* 0x000f220008000800 */
[----:B------:R-:W-:Y:S01]  /*2ef0*/  IMAD.MOV.U32 R11, RZ, RZ, 0x1 ;  /* 0x00000001ff0b7424 */ /* 0x000fe200078e00ff */
[----:B------:R-:W-:Y:S01]  /*2f00*/  CS2R R8, SRZ ;  /* 0x0000000000087805 */ /* 0x000fe2000001ff00 */
[----:B------:R-:W-:Y:S01]  /*2f10*/  IMAD.MOV.U32 R10, RZ, RZ, RZ ;  /* 0x000000ffff0a7224 */ /* 0x000fe200078e00ff */
[----:B------:R-:W-:Y:S01]  /*2f20*/  UMOV UR18, URZ ;  /* 0x000000ff00127c82 */ /* 0x000fe20008000000 */
[----:B------:R-:W-:Y:S01]  /*2f30*/  UMOV UR17, URZ ;  /* 0x000000ff00117c82 */ /* 0x000fe20008000000 */
[----:B------:R-:W-:Y:S01]  /*2f40*/  UMOV UR22, 0x0 ;  /* 0x0000000000167882 */ /* 0x000fe20000000000 */
[----:B------:R-:W-:Y:S01]  /*2f50*/  UMOV UR23, 0x84004a0 ;  /* 0x084004a000177882 */ /* 0x000fe20000000000 */
[----:B------:R-:W-:Y:S01]  /*2f60*/  UMOV UR20, 0x0 ;  /* 0x0000000000147882 */ /* 0x000fe20000000000 */
[----:B------:R-:W-:Y:S01]  /*2f70*/  UMOV UR21, 0x84004a0 ;  /* 0x084004a000157882 */ /* 0x000fe20000000000 */
[----:B--2---:R-:W-:Y:S01]  /*2f80*/  ULEA UR6, UR6, UR4, 0x18 ;  /* 0x0000000406067291 */ /* 0x004fe2000f8ec0ff */
[----:B------:R-:W2:Y:S03]  /*2f90*/  LDCU UR4, c[0x0][0x38c] ;  /* 0x00007180ff0477ac */ /* 0x000ea60008000800 */
[----:B------:R-:W-:-:S02]  /*2fa0*/  UIADD3 UR11, UPT, UPT, UR6, 0xc400, URZ ;  /* 0x0000c400060b7890 */ /* 0x000fc4000fffe0ff */
[----:B----4-:R-:W-:-:S03]  /*2fb0*/  UIADD3 UR7, UPT, UPT, UR7, 0x3f, URZ ;  /* 0x0000003f07077890 */ /* 0x010fc6000fffe0ff */
[----:B-1----:R-:W1:Y:S01]  /*2fc0*/  LDS R0, [UR6+0x150] ;  /* 0x00015006ff007984 */ /* 0x002e620008000800 */
[----:B------:R-:W-:Y:S02]  /*2fd0*/  UIADD3 UR12, UPT, UPT, UR6, 0x1a400, URZ ;  /* 0x0001a400060c7890 */ /* 0x000fe4000fffe0ff */
[----:B------:R-:W-:Y:S02]  /*2fe0*/  USHF.R.S32.HI UR5, URZ, 0x1f, UR7 ;  /* 0x0000001fff057899 */ /* 0x000fe40008011407 */
[----:B------:R-:W-:Y:S02]  /*2ff0*/  USHF.R.U32.HI UR11, URZ, 0x4, UR11 ;  /* 0x00000004ff0b7899 */ /* 0x000fe4000801160b */
[----:B------:R-:W-:Y:S02]  /*3000*/  ULEA.HI UR5, UR5, UR7, URZ, 0x6 ;  /* 0x0000000705057291 */ /* 0x000fe4000f8f30ff */
[----:B------:R-:W-:Y:S02]  /*3010*/  USHF.R.U32.HI UR12, URZ, 0x4, UR12 ;  /* 0x00000004ff0c7899 */ /* 0x000fe4000801160c */
[----:B------:R-:W-:-:S02]  /*3020*/  USHF.R.S32.HI UR5, URZ, 0x6, UR5 ;  /* 0x00000006ff057899 */ /* 0x000fc40008011405 */
[----:B------:R-:W-:Y:S02]  /*3030*/  ULOP3.LUT UR11, UR11, 0x3fff, URZ, 0xc0, !UPT ;  /* 0x00003fff0b0b7892 */ /* 0x000fe4000f8ec0ff */
[----:B------:R-:W-:Y:S02]  /*3040*/  UISETP.LT.AND UP0, UPT, UR5, 0x1, UPT ;  /* 0x000000010500788c */ /* 0x000fe4000bf01270 */
[----:B------:R-:W-:Y:S02]  /*3050*/  ULOP3.LUT UR12, UR12, 0x3fff, URZ, 0xc0, !UPT ;  /* 0x00003fff0c0c7892 */ /* 0x000fe4000f8ec0ff */
[----:B------:R-:W-:Y:S02]  /*3060*/  USEL UR10, UR5, 0x1, !UP0 ;  /* 0x00000001050a7887 */ /* 0x000fe4000c000000 */
[----:B------:R-:W-:Y:S02]  /*3070*/  ULOP3.LUT UR11, UR11, 0x10000, URZ, 0xfc, !UPT ;  /* 0x000100000b0b7892 */ /* 0x000fe4000f8efcff */
[----:B------:R-:W-:-:S02]  /*3080*/  ULOP3.LUT UR12, UR12, 0x10000, URZ, 0xfc, !UPT ;  /* 0x000100000c0c7892 */ /* 0x000fc4000f8efcff */
[----:B------:R-:W-:Y:S02]  /*3090*/  UIADD3 UR10, UPT, UPT, -UR10, URZ, URZ ;  /* 0x000000ff0a0a7290 */ /* 0x000fe4000fffe1ff */
[----:B--2---:R-:W-:Y:S01]  /*30a0*/  UISETP.GE.AND UP3, UPT, UR4, 0x1, UPT ;  /* 0x000000010400788c */ /* 0x004fe2000bf66270 */
[----:B-1----:R-:W-:-:S15]  /*30b0*/  R2UR UR19, R0 ;  /* 0x00000000001372ca */ /* 0x002fde00000e0000 */
.L_x_62:
[----:B------:R-:W-:Y:S02]  /*30c0*/  LEA R0, R10, UR6, 0x3 ;  /* 0x000000060a007c11 */ /* 0x000fe4000f8e18ff */
[----:B------:R-:W-:Y:S02]  /*30d0*/  SHF.L.U32 R5, R9, 0x1f, RZ ;  /* 0x0000001f09057819 */ /* 0x000fe400000006ff */
[----:B------:R-:W-:Y:S01]  /*30e0*/  PLOP3.LUT P0, PT, PT, PT, UP3, 0x80, 0x8 ;  /* 0x000000000008781c */ /* 0x000fe20003f0f038 */
[----:B------:R-:W-:Y:S01]  /*30f0*/  VIADD R3, R0, 0xd0 ;  /* 0x000000d000037836 */ /* 0x000fe20000000000 */
[----:B-1----:R-:W1:Y:S02]  /*3100*/  SYNCS.PHASECHK.TRANS64.TRYWAIT P1, [R0+URZ+0xc0], R5 ;  /* 0x0000c005000075a7 */ /* 0x002e6400080211ff */
[----:B-1--4-:R-:W-:Y:S09]  /*3110*/  @!P1 BRA `(.L_x_56) ;  /* 0x0000008400709947 */ /* 0x012ff20003800000 */
.L_x_147:
[----:B------:R-:W-:Y:S01]  /*3120*/  LEA R4, R10, UR6, 0x4 ;  /* 0x000000060a047c11 */ /* 0x000fe2000f8e20ff */
[----:B------:R-:W-:Y:S01]  /*3130*/  @UP3 ULEA UR4, UR17, UR6, 0x3 ;  /* 0x0000000611043291 */ /* 0x000fe2000f8e18ff */
[----:B------:R-:W-:Y:S01]  /*3140*/  PLOP3.LUT P2, PT, PT, PT, PT, 0x80, 0x8 ;  /* 0x000000000008781c */ /* 0x000fe20003f4f070 */
[----:B------:R-:W-:Y:S01]  /*3150*/  ULEA UR8, UR18, UR6, 0x3 ;  /* 0x0000000612087291 */ /* 0x000fe2000f8e18ff */
[----:B------:R-:W-:Y:S01]  /*3160*/  PRMT R3, RZ, 0x654, R3 ;  /* 0x00000654ff037816 */ /* 0x000fe20000000003 */
[----:B------:R-:W-:Y:S01]  /*3170*/  ULEA UR9, UR18, UR19, 0x8 ;  /* 0x0000001312097291 */ /* 0x000fe2000f8e40ff */
[----:B-1----:R-:W1:Y:S01]  /*3180*/  LDS.128 R4, [R4+0x130] ;  /* 0x0001300004047984 */ /* 0x002e620000000c00 */
[----:B------:R-:W-:Y:S02]  /*3190*/  @P0 SHF.L.U32 R2, R8, 0x1f, RZ ;  /* 0x0000001f08020819 */ /* 0x000fe400000006ff */
[----:B------:R-:W-:Y:S01]  /*31a0*/  SHF.L.U32 R0, R11, 0x1f, RZ ;  /* 0x0000001f0b007819 */ /* 0x000fe200000006ff */
[----:B------:R-:W-:Y:S01]  /*31b0*/  @!PT LDS RZ, [RZ] ;  /* 0x00000000fffff984 */ /* 0x000fe20000000800 */
[----:B------:R-:W-:Y:S01]  /*31c0*/  @!PT LDS RZ, [RZ] ;  /* 0x00000000fffff984 */ /* 0x000fe20000000800 */
[----:B------:R-:W-:Y:S01]  /*31d0*/  @!PT LDS RZ, [RZ] ;  /* 0x00000000fffff984 */ /* 0x000fe20000000800 */
[----:B------:R-:W-:Y:S01]  /*31e0*/  @!PT LDS RZ, [RZ] ;  /* 0x00000000fffff984 */ /* 0x000fe20000000800 */
[----:B------:R2:W-:Y:S06]  /*31f0*/  MEMBAR.ALL.CTA ;  /* 0x0000000000007992 */ /* 0x0005ec0000008000 */
[----:B--2---:R-:W2:Y:S02]  /*3200*/  FENCE.VIEW.ASYNC.S ;  /* 0x00000000000073c6 */ /* 0x004ea40000000000 */
[----:B--2---:R2:W-:Y:S01]  /*3210*/  SYNCS.ARRIVE.TRANS64.RED.A1T0 RZ, [R3+URZ], RZ ;  /* 0x000000ff03ff79a7 */ /* 0x0045e200081004ff */
[----:B------:R2:W4:Y:S01]  /*3220*/  @P0 SYNCS.PHASECHK.TRANS64.TRYWAIT P2, [UR4], R2 ;  /* 0x00000002ff0005a7 */ /* 0x0005220008041104 */
[----:B-1----:R-:W-:Y:S01]  /*3230*/  LOP3.LUT P1, RZ, R6, 0x1, RZ, 0xc0, !PT ;  /* 0x0000000106ff7812 */ /* 0x002fe2000782c0ff */
[----:B------:R-:W1:Y:S02]  /*3240*/  SYNCS.PHASECHK.TRANS64.TRYWAIT P0, [UR8+0xf0], R0 ;  /* 0x0000f000ff0075a7 */ /* 0x000e640008001108 */
[----:B-12-4-:R-:W-:Y:S10]  /*3250*/  @!P0 BRA `(.L_x_57) ;  /* 0x0000008400348947 */ /* 0x016ff40003800000 */
.L_x_149:
[----:B------:R-:W-:Y:S01]  /*3260*/  IADD3 R10, PT, PT, R10, 0x1, RZ ;  /* 0x000000010a0a7810 */ /* 0x000fe20007ffe0ff */
[----:B------:R-:W-:Y:S06]  /*3270*/  BRA.U !UP3, `(.L_x_58) ;  /* 0x000000010b987547 */ /* 0x000fec000b800000 */
[----:B------:R-:W-:Y:S01]  /*3280*/  UPLOP3.LUT UP4, UPT, UPT, UPT, UPT, 0x40, 0x4 ;  /* 0x000000000004789c */ /* 0x000fe20003f8e870 */
[----:B------:R-:W-:Y:S01]  /*3290*/  UMOV UR16, UR10 ;  /* 0x0000000a00107c82 */ /* 0x000fe20008000000 */
[----:B------:R-:W-:Y:S01]  /*32a0*/  UMOV UR15, UR5 ;  /* 0x00000005000f7c82 */ /* 0x000fe20008000000 */
[----:B------:R-:W-:-:S08]  /*32b0*/  UMOV UR14, UR17 ;  /* 0x00000011000e7c82 */ /* 0x000fd00008000000 */
.L_x_61:
[----:B------:R-:W-:Y:S02]  /*32c0*/  UIADD3 UR16, UPT, UPT, UR16, 0x1, URZ ;  /* 0x0000000110107890 */ /* 0x000fe4000fffe0ff */
[----:B--2---:R-:W-:Y:S02]  /*32d0*/  ULEA UR7, UR14, UR6, 0x3 ;  /* 0x000000060e077291 */ /* 0x004fe4000f8e18ff */
[----:B------:R-:W-:Y:S01]  /*32e0*/  UISETP.NE.AND UP0, UPT, UR16, URZ, UPT ;  /* 0x000000ff1000728c */ /* 0x000fe2000bf05270 */
[----:B----4-:R-:W-:Y:S10]  /*32f0*/  @P2 BRA `(.L_x_59) ;  /* 0x00000000000c2947 */ /* 0x010ff40003800000 */
[----:B-1----:R-:W-:Y:S04]  /*3300*/  SHF.L.U32 R3, R8, 0x1f, RZ ;  /* 0x0000001f08037819 */ /* 0x002fe800000006ff */
[----:B------:R-:W1:Y:S02]  /*3310*/  SYNCS.PHASECHK.TRANS64.TRYWAIT P0, [UR7], R3 ;  /* 0x00000003ff0075a7 */ /* 0x000e640008001107 */
[----:B-1----:R-:W-:Y:S05]  /*3320*/  @!P0 BRA `(.L_x_60) ;  /* 0x0000008400188947 */ /* 0x002fea0003800000 */
.L_x_59:
[----:B------:R-:W-:Y:S01]  /*3330*/  UISETP.NE.AND UP1, UPT, UR15, 0x1, UPT ;  /* 0x000000010f00788c */ /* 0x000fe2000bf25270 */
[----:B------:R-:W-:Y:S01]  /*3340*/  PLOP3.LUT P2, PT, PT, PT, PT, 0x80, 0x8 ;  /* 0x000000000008781c */ /* 0x000fe20003f4f070 */
[----:B------:R-:W-:Y:S02]  /*3350*/  UIADD3 UR17, UPT, UPT, UR14, 0x1, URZ ;  /* 0x000000010e117890 */ /* 0x000fe4000fffe0ff */
[----:B------:R-:W-:Y:S02]  /*3360*/  ULEA UR24, UR14, UR12, 0xa ;  /* 0x0000000c0e187291 */ /* 0x000fe4000f8e50ff */
[----:B------:R-:W-:Y:S01]  /*3370*/  UISETP.NE.AND UP2, UPT, UR17, 0x7, UPT ;  /* 0x000000071100788c */ /* 0x000fe2000bf45270 */
[----:B------:R-:W-:Y:S01]  /*3380*/  PLOP3.LUT P0, PT, PT, PT, UP1, 0x80, 0x8 ;  /* 0x000000000008781c */ /* 0x000fe20003f0f018 */
[----:B------:R-:W-:Y:S02]  /*3390*/  ULEA UR26, UR14, UR11, 0x9 ;  /* 0x0000000b0e1a7291 */ /* 0x000fe4000f8e48ff */
[----:B------:R-:W-:Y:S02]  /*33a0*/  USEL UR13, URZ, 0x1, UP2 ;  /* 0x00000001ff0d7887 */ /* 0x000fe40009000000 */
[----:B------:R-:W-:Y:S02]  /*33b0*/  USEL UR17, UR17, URZ, UP2 ;  /* 0x000000ff11117287 */ /* 0x000fe40009000000 */
[----:B------:R-:W-:Y:S02]  /*33c0*/  UIADD3 UR30, UPT, UPT, UR24, 0x2, URZ ;  /* 0x00000002181e7890 */ /* 0x000fe4000fffe0ff */
[----:B------:R-:W-:Y:S01]  /*33d0*/  @UP1 ULEA UR4, UR17, UR6, 0x3 ;  /* 0x0000000611041291 */ /* 0x000fe2000f8e18ff */
[----:B------:R-:W-:Y:S01]  /*33e0*/  LOP3.LUT R8, R8, UR13, RZ, 0x3c, !PT ;  /* 0x0000000d08087c12 */ /* 0x000fe2000f8e3cff */
[----:B------:R-:W-:Y:S02]  /*33f0*/  UIADD3 UR28, UPT, UPT, UR26, 0x2, URZ ;  /* 0x000000021a1c7890 */ /* 0x000fe4000fffe0ff */
[----:B------:R-:W-:Y:S01]  /*3400*/  UIADD3 UR7, UPT, UPT, UR7, 0x38, URZ ;  /* 0x0000003807077890 */ /* 0x000fe2000fffe0ff */
[----:B-1----:R-:W-:Y:S01]  /*3410*/  @P0 SHF.L.U32 R0, R8, 0x1f, RZ ;  /* 0x0000001f08000819 */ /* 0x002fe200000006ff */
[----:B------:R-:W-:Y:S01]  /*3420*/  UMOV UR25, 0x80004020 ;  /* 0x8000402000197882 */ /* 0x000fe20000000000 */
[----:B------:R-:W-:Y:S01]  /*3430*/  UMOV UR27, 0x80004020 ;  /* 0x80004020001b7882 */ /* 0x000fe20000000000 */
[----:B------:R-:W-:Y:S01]  /*3440*/  UMOV UR31, 0x80004020 ;  /* 0x80004020001f7882 */ /* 0x000fe20000000000 */
[----:B------:R2:W4:Y:S01]  /*3450*/  @P0 SYNCS.PHASECHK.TRANS64.TRYWAIT P2, [UR4], R0 ;  /* 0x00000000ff0005a7 */ /* 0x0005220008041104 */
[----:B------:R-:W-:Y:S01]  /*3460*/  UIADD3 UR15, UPT, UPT, UR15, -0x1, URZ ;  /* 0xffffffff0f0f7890 */ /* 0x000fe2000fffe0ff */
[----:B------:R2:W-:Y:S01]  /*3470*/  UTCIMMA gdesc[UR26], gdesc[UR24], tmem[UR9], tmem[UR22], idesc[UR23], UP4 ;  /* 0x00ff16181a0075ea */ /* 0x0005e2000a000109 */
[----:B------:R-:W-:Y:S01]  /*3480*/  UPLOP3.LUT UP4, UPT, UPT, UPT, UPT, 0x80, 0x8 ;  /* 0x000000000008789c */ /* 0x000fe20003f8f070 */
[----:B------:R-:W-:Y:S01]  /*3490*/  UMOV UR29, 0x80004020 ;  /* 0x80004020001d7882 */ /* 0x000fe20000000000 */
[----:B------:R-:W-:Y:S01]  /*34a0*/  UMOV UR14, UR17 ;  /* 0x00000011000e7c82 */ /* 0x000fe20008000000 */
[----:B------:R2:W-:Y:S01]  /*34b0*/  UTCIMMA gdesc[UR28], gdesc[UR30], tmem[UR9], tmem[UR20], idesc[UR21], UPT ;  /* 0x00ff141e1c0075ea */ /* 0x0005e2000b800109 */
[----:B------:R2:W-:Y:S01]  /*34c0*/  UTCBAR [UR7], URZ ;  /* 0x000000ff070073e9 */ /* 0x0005e200080000ff */
[----:B------:R-:W-:Y:S06]  /*34d0*/  BRA.U UP0, `(.L_x_61) ;  /* 0xfffffffd00787547 */ /* 0x000fec000b83ffff */
.L_x_58:
[----:B------:R-:W-:Y:S01]  /*34e0*/  UIADD3 UR18, UPT, UPT, UR18, 0x1, URZ ;  /* 0x0000000112127890 */ /* 0x000fe2000fffe0ff */
[C---:B------:R-:W-:Y:S01]  /*34f0*/  ISETP.NE.AND P0, PT, R10.reuse, 0x2, PT ;  /* 0x000000020a00780c */ /* 0x040fe20003f05270 */
[----:B------:R-:W-:Y:S02]  /*3500*/  UIADD3 UR8, UPT, UPT, UR8, 0xe0, URZ ;  /* 0x000000e008087890 */ /* 0x000fe4000fffe0ff */
[----:B------:R-:W-:Y:S01]  /*3510*/  UISETP.NE.AND UP0, UPT, UR18, 0x2, UPT ;  /* 0x000000021200788c */ /* 0x000fe2000bf05270 */
[----:B-12---:R-:W-:Y:S02]  /*3520*/  SEL R0, RZ, 0x1, P0 ;  /* 0x00000001ff007807 */ /* 0x006fe40000000000 */
[----:B------:R-:W-:Y:S01]  /*3530*/  SEL R10, R10, RZ, P0 ;  /* 0x000000ff0a0a7207 */ /* 0x000fe20000000000 */
[----:B------:R-:W-:Y:S01]  /*3540*/  USEL UR4, URZ, 0x1, UP0 ;  /* 0x00000001ff047887 */ /* 0x000fe20008000000 */
[----:B------:R-:W-:Y:S01]  /*3550*/  LOP3.LUT R9, R9, R0, RZ, 0x3c, !PT ;  /* 0x0000000009097212 */ /* 0x000fe200078e3cff */
[----:B------:R-:W-:Y:S01]  /*3560*/  USEL UR18, UR18, URZ, UP0 ;  /* 0x000000ff12127287 */ /* 0x000fe20008000000 */
[----:B------:R1:W-:Y:S03]  /*3570*/  UTCBAR [UR8], URZ ;  /* 0x000000ff080073e9 */ /* 0x0003e600080000ff */
[----:B------:R-:W-:Y:S01]  /*3580*/  LOP3.LUT R11, R11, UR4, RZ, 0x3c, !PT ;  /* 0x000000040b0b7c12 */ /* 0x000fe2000f8e3cff */
[----:B------:R-:W-:Y:S07]  /*3590*/  @P1 BRA `(.L_x_62) ;  /* 0xfffffff800c81947 */ /* 0x000fee000383ffff */
[----:B------:R-:W2:Y:S01]  /*35a0*/  S2UR UR4, SR_CgaCtaId ;  /* 0x00000000000479c3 */ /* 0x000ea20000008800 */
[----:B------:R-:W-:Y:S01]  /*35b0*/  ELECT P0, URZ, PT ;  /* 0x0000000000ff782f */ /* 0x000fe20003800000 */
[----:B------:R-:W-:Y:S01]  /*35c0*/  IMAD.MOV.U32 R0, RZ, RZ, 0x1 ;  /* 0x00000001ff007424 */ /* 0x000fe200078e00ff */
[----:B------:R-:W-:Y:S01]  /*35d0*/  UIADD3 UR6, UPT, UPT, UR6, 0xf0, URZ ;  /* 0x000000f006067890 */ /* 0x000fe2000fffe0ff */
[----:B------:R-:W-:Y:S01]  /*35e0*/  SHF.L.U32 R3, R11, 0x1f, RZ ;  /* 0x0000001f0b037819 */ /* 0x000fe200000006ff */
[----:B------:R-:W-:-:S03]  /*35f0*/  UMOV UR5, 0x40 ;  /* 0x0000004000057882 */ /* 0x000fc60000000000 */
[----:B------:R-:W-:Y:S01]  /*3600*/  UVIRTCOUNT.DEALLOC.SMPOOL 0x80 ;  /* 0x000000800000784c */ /* 0x000fe20000000000 */
[----:B--2---:R-:W-:Y:S02]  /*3610*/  ULEA UR4, UR4, UR5, 0x18 ;  /* 0x0000000504047291 */ /* 0x004fe4000f8ec0ff */
[----:B------:R-:W-:-:S07]  /*3620*/  ULEA UR5, UR18, UR6, 0x3 ;  /* 0x0000000612057291 */ /* 0x000fce000f8e18ff */
[----:B------:R2:W-:Y:S02]  /*3630*/  @P0 STS.U8 [UR4+0x1c], R0 ;  /* 0x00001c00ff000988 */ /* 0x0005e40008000004 */
[----:B------:R-:W3:Y:S02]  /*3640*/  SYNCS.PHASECHK.TRANS64.TRYWAIT P0, [UR5], R3 ;  /* 0x00000003ff0075a7 */ /* 0x000ee40008001105 */
[----:B--23--:R-:W-:Y:S05]  /*3650*/  @!P0 BRA `(.L_x_63) ;  /* 0x0000008000648947 */ /* 0x00cfea0003800000 */
.L_x_152:
[----:B------:R-:W-:-:S04]  /*3660*/  UIADD3 UR7, UPT, UPT, UR18, 0x1, URZ ;  /* 0x0000000112077890 */ /* 0x000fc8000fffe0ff */
[----:B------:R-:W-:-:S04]  /*3670*/  UISETP.NE.AND UP0, UPT, UR7, 0x2, UPT ;  /* 0x000000020700788c */ /* 0x000fc8000bf05270 */
[----:B------:R-:W-:Y:S02]  /*3680*/  USEL UR5, URZ, 0x1, UP0 ;  /* 0x00000001ff057887 */ /* 0x000fe40008000000 */
[----:B------:R-:W-:-:S04]  /*3690*/  USEL UR7, UR7, URZ, UP0 ;  /* 0x000000ff07077287 */ /* 0x000fc80008000000 */
[----:B------:R-:W-:Y:S01]  /*36a0*/  ULEA UR7, UR7, UR6, 0x3 ;  /* 0x0000000607077291 */ /* 0x000fe2000f8e18ff */
[----:B--2---:R-:W-:-:S04]  /*36b0*/  LOP3.LUT R3, R11, UR5, RZ, 0x3c, !PT ;  /* 0x000000050b037c12 */ /* 0x004fc8000f8e3cff */
[----:B------:R-:W-:-:S04]  /*36c0*/  SHF.L.U32 R3, R3, 0x1f, RZ ;  /* 0x0000001f03037819 */ /* 0x000fc800000006ff */
[----:B------:R-:W2:Y:S02]  /*36d0*/  SYNCS.PHASECHK.TRANS64.TRYWAIT P0, [UR7], R3 ;  /* 0x00000003ff0075a7 */ /* 0x000ea40008001107 */
[----:B--2---:R-:W-:Y:S05]  /*36e0*/  @!P0 BRA `(.L_x_64) ;  /* 0x0000008000588947 */ /* 0x004fea0003800000 */
.L_x_154:
[----:B------:R-:W-:Y:S01]  /*36f0*/  NOP ;  /* 0x0000000000007918 */ /* 0x000fe20000000000 */
[----:B--2---:R-:W2:Y:S01]  /*3700*/  LDS R0, [UR4+0x14] ;  /* 0x00001404ff007984 */ /* 0x004ea20008000800 */
[----:B------:R-:W-:Y:S01]  /*3710*/  ULOP3.LUT UR6, UR19, 0xffff, URZ, 0xc0, !UPT ;  /* 0x0000ffff13067892 */ /* 0x000fe2000f8ec0ff */
[----:B-1----:R-:W-:Y:S01]  /*3720*/  UMOV UR8, 0xffff ;  /* 0x0000ffff00087882 */ /* 0x002fe20000000000 */
[----:B------:R-:W-:Y:S02]  /*3730*/  UMOV UR5, 0x1 ;  /* 0x0000000100057882 */ /* 0x000fe40000000000 */
[----:B------:R-:W-:-:S04]  /*3740*/  USHF.R.U32.HI UR6, URZ, 0x5, UR6 ;  /* 0x00000005ff067899 */ /* 0x000fc80008011606 */
[----:B------:R-:W-:Y:S02]  /*3750*/  USHF.L.U32 UR8, UR8, UR6, URZ ;  /* 0x0000000608087299 */ /* 0x000fe400080006ff */
[----:B------:R-:W-:-:S04]  /*3760*/  USHF.L.U32 UR5, UR5, UR6, URZ ;  /* 0x0000000605057299 */ /* 0x000fc800080006ff */
[----:B--2---:R-:W-:-:S04]  /*3770*/  LOP3.LUT R0, R0, UR8, RZ, 0xc0, !PT ;  /* 0x0000000800007c12 */ /* 0x004fc8000f8ec0ff */
[----:B------:R-:W-:-:S13]  /*3780*/  ISETP.NE.AND P0, PT, R0, UR8, PT ;  /* 0x0000000800007c0c */ /* 0x000fda000bf05270 */
[----:B------:R-:W-:Y:S05]  /*3790*/  @P0 BRA `(.L_x_65) ;  /* 0x0000000000580947 */ /* 0x000fea0003800000 */
[----:B------:R-:W1:Y:S02]  /*37a0*/  LDS R0, [UR4+0x18] ;  /* 0x00001804ff007984 */ /* 0x000e640008000800 */
[----:B-1----:R-:W-:-:S04]  /*37b0*/  LOP3.LUT R0, R0, UR5, RZ, 0xc0, !PT ;  /* 0x0000000500007c12 */ /* 0x002fc8000f8ec0ff */
[----:B------:R-:W-:-:S13]  /*37c0*/  ISETP.NE.AND P0, PT, R0, UR5, PT ;  /* 0x0000000500007c0c */ /* 0x000fda000bf05270 */
[----:B------:R-:W-:Y:S05]  /*37d0*/  @P0 BRA `(.L_x_66) ;  /* 0x00000000003c0947 */ /* 0x000fea0003800000 */
[----:B------:R-:W1:Y:S01]  /*37e0*/  S2R R2, SR_LANEID ;  /* 0x0000000000027919 */ /* 0x000e620000000000 */
[----:B------:R-:W-:Y:S01]  /*37f0*/  ULOP3.LUT UR8, URZ, UR8, URZ, 0x33, !UPT ;  /* 0x00000008ff087292 */ /* 0x000fe2000f8e33ff */
[----:B------:R-:W-:Y:S01]  /*3800*/  LOP3.LUT R4, RZ, UR5, RZ, 0x33, !PT ;  /* 0x00000005ff047c12 */ /* 0x000fe2000f8e33ff */
[----:B------:R-:W-:Y:S02]  /*3810*/  VOTEU.ANY UR7, UPT, PT ;  /* 0x0000000000077886 */ /* 0x000fe400038e0100 */
[----:B------:R-:W-:Y:S01]  /*3820*/  UFLO.U32 UR7, UR7 ;  /* 0x00000007000772bd */ /* 0x000fe200080e0000 */
[----:B------:R-:W2:Y:S01]  /*3830*/  REDUX UR5, R4 ;  /* 0x00000000040573c4 */ /* 0x000ea20000000000 */
[----:B------:R-:W-:-:S06]  /*3840*/  IMAD.U32 R0, RZ, RZ, UR8 ;  /* 0x00000008ff007e24 */ /* 0x000fcc000f8e00ff */
[----:B------:R3:W-:Y:S01]  /*3850*/  UTCATOMSWS.AND URZ, UR8 ;  /* 0x0000000800ff79e3 */ /* 0x0007e20008000000 */
[----:B------:R-:W4:Y:S01]  /*3860*/  REDUX UR6, R0 ;  /* 0x00000000000673c4 */ /* 0x000f220000000000 */
[----:B-1----:R-:W-:Y:S01]  /*3870*/  ISETP.EQ.U32.AND P0, PT, R2, UR7, PT ;  /* 0x0000000702007c0c */ /* 0x002fe2000bf02070 */
[----:B--2---:R-:W-:Y:S01]  /*3880*/  IMAD.U32 R2, RZ, RZ, UR5 ;  /* 0x00000005ff027e24 */ /* 0x004fe2000f8e00ff */
[----:B----4-:R-:W-:-:S11]  /*3890*/  MOV R3, UR6 ;  /* 0x0000000600037c02 */ /* 0x010fd60008000f00 */
[----:B------:R3:W-:Y:S04]  /*38a0*/  @P0 ATOMS.AND RZ, [UR4+0x14], R3 ;  /* 0x00001403ffff098c */ /* 0x0007e8000a800004 */
[----:B------:R3:W-:Y:S01]  /*38b0*/  @P0 ATOMS.AND RZ, [UR4+0x18], R2 ;  /* 0x00001802ffff098c */ /* 0x0007e2000a800004 */
[----:B------:R-:W-:Y:S05]  /*38c0*/  BRA `(.L_x_67) ;  /* 0x0000000000147947 */ /* 0x000fea0003800000 */
.L_x_66:
[----:B------:R-:W-:Y:S02]  /*38d0*/  MOV R2, 0x38f0 ;  /* 0x000038f000027802 */ /* 0x000fe40000000f00 */
[----:B----45:R-:W-:Y:S05]  /*38e0*/  CALL.REL.NOINC `($__internal_0_$__cuda_sm10x_tcgen05_guardrail_trap_col_being_dealloced_not_returned_by_alloc) ;  /* 0x00000084003c7944 */ /* 0x030fea0003c00000 */
[----:B------:R-:W-:Y:S05]  /*38f0*/  BRA `(.L_x_67) ;  /* 0x0000000000087947 */ /* 0x000fea0003800000 */
.L_x_65:
[----:B------:R-:W-:Y:S02]  /*3900*/  MOV R2, 0x3920 ;  /* 0x0000392000027802 */ /* 0x000fe40000000f00 */
[----:B----45:R-:W-:Y:S05]  /*3910*/  CALL.REL.NOINC `($__internal_2_$__cuda_sm10x_tcgen05_guardrail_trap_unallocated_columns_being_dealloced) ;  /* 0x0000008400487944 */ /* 0x030fea0003c00000 */
.L_x_67:
[----:B------:R-:W-:Y:S01]  /*3920*/  NOP ;  /* 0x0000000000007918 */ /* 0x000fe20000000000 */
[----:B---3--:R-:W-:Y:S05]  /*3930*/  EXIT ;  /* 0x000000000000794d */ /* 0x008fea0003800000 */
.L_x_51:
[----:B------:R-:W-:-:S09]  /*3940*/  UISETP.NE.OR UP2, UPT, UR8, 0x3, !UP2 ;  /* 0x000000030800788c */ /* 0x000fd2000d745670 */
[----:B------:R-:W-:Y:S05]  /*3950*/  BRA.U UP2, `(.L_x_68) ;  /* 0x0000001102147547 */ /* 0x000fea000b800000 */
[----:B------:R-:W1:Y:S01]  /*3960*/  LDC R0, c[0x0][0xb30] ;  /* 0x0002cc00ff007b82 */ /* 0x000e620000000800 */
[----:B------:R-:W2:Y:S01]  /*3970*/  LDCU.64 UR8, c[0x0][0x888] ;  /* 0x00011100ff0877ac */ /* 0x000ea20008000a00 */
[----:B------:R-:W-:Y:S02]  /*3980*/  HFMA2 R29, -RZ, RZ, 0, 0 ;  /* 0x00000000ff1d7431 */ /* 0x000fe400000001ff */
[----:B------:R-:W-:Y:S01]  /*3990*/  IMAD.MOV.U32 R31, RZ, RZ, 0x1 ;  /* 0x00000001ff1f7424 */ /* 0x000fe200078e00ff */
[----:B------:R-:W-:Y:S01]  /*39a0*/  MOV R23, 0x2000 ;  /* 0x0000200000177802 */ /* 0x000fe20000000f00 */
[----:B------:R-:W4:Y:S01]  /*39b0*/  LDCU.64 UR4, c[0x0][0x890] ;  /* 0x00011200ff0477ac */ /* 0x000f220008000a00 */
[----:B------:R-:W-:Y:S01]  /*39c0*/  IMAD.MOV.U32 R30, RZ, RZ, RZ ;  /* 0x000000ffff1e7224 */ /* 0x000fe200078e00ff */
[----:B------:R-:W3:Y:S01]  /*39d0*/  LDC R19, c[0x0][0x370] ;  /* 0x0000dc00ff137b82 */ /* 0x000ee20000000800 */
[----:B------:R-:W-:Y:S01]  /*39e0*/  UMOV UR7, 0x400 ;  /* 0x0000040000077882 */ /* 0x000fe20000000000 */
[----:B------:R-:W-:-:S02]  /*39f0*/  UPLOP3.LUT UP1, UPT, UPT, UPT, UPT, 0x40, 0x4 ;  /* 0x000000000004789c */ /* 0x000fc40003f2e870 */
[----:B------:R-:W-:-:S04]  /*3a00*/  ULEA UR7, UR37, UR7, 0x18 ;  /* 0x0000000725077291 */ /* 0x000fc8000f8ec0ff */
[----:B------:R-:W3:Y:S01]  /*3a10*/  LDC R2, c[0x0][0xb0c] ;  /* 0x0002c300ff027b82 */ /* 0x000ee20000000800 */
[----:B------:R-:W-:Y:S02]  /*3a20*/  UIADD3 UR13, UPT, UPT, UR7, 0x88, URZ ;  /* 0x00000088070d7890 */ /* 0x000fe4000fffe0ff */
[----:B--2---:R-:W-:Y:S02]  /*3a30*/  UISETP.NE.U32.AND UP2, UPT, UR8, URZ, UPT ;  /* 0x000000ff0800728c */ /* 0x004fe4000bf45070 */
[----:B------:R-:W-:Y:S02]  /*3a40*/  UIADD3 UR33, UPT, UPT, UR7, 0x70, URZ ;  /* 0x0000007007217890 */ /* 0x000fe4000fffe0ff */
[----:B----4-:R-:W-:Y:S01]  /*3a50*/  UISETP.NE.U32.AND UP3, UPT, UR4, URZ, UPT ;  /* 0x000000ff0400728c */ /* 0x010fe2000bf65070 */
[----:B------:R-:W2:Y:S01]  /*3a60*/  LDC R18, c[0x0][0xb20] ;  /* 0x0002c800ff127b82 */ /* 0x000ea20000000800 */
[----:B-1----:R-:W-:Y:S01]  /*3a70*/  ISETP.NE.AND P1, PT, R0, 0x1, PT ;  /* 0x000000010000780c */ /* 0x002fe20003f25270 */
[----:B------:R-:W-:-:S02]  /*3a80*/  UISETP.NE.AND.EX UP2, UPT, UR9, URZ, UPT, UP2 ;  /* 0x000000ff0900728c */ /* 0x000fc4000bf45320 */
[----:B------:R-:W-:Y:S02]  /*3a90*/  UIADD3 UR25, UPT, UPT, UR7, 0x78, URZ ;  /* 0x0000007807197890 */ /* 0x000fe4000fffe0ff */
[----:B------:R-:W-:Y:S02]  /*3aa0*/  UIADD3 UR17, UPT, UPT, UR7, 0x80, URZ ;  /* 0x0000008007117890 */ /* 0x000fe4000fffe0ff */
[----:B------:R-:W1:Y:S01]  /*3ab0*/  LDC.64 R32, c[0x0][0x348] ;  /* 0x0000d200ff207b82 */ /* 0x000e620000000a00 */
[----:B------:R-:W-:Y:S02]  /*3ac0*/  UPRMT UR13, UR37, 0x654, UR13 ;  /* 0x00000654250d7896 */ /* 0x000fe4000800000d */
[----:B------:R-:W-:-:S05]  /*3ad0*/  UISETP.NE.AND.EX UP3, UPT, UR5, URZ, UPT, UP3 ;  /* 0x000000ff0500728c */ /* 0x000fca000bf65330 */
[----:B------:R-:W4:Y:S08]  /*3ae0*/  LDC.64 R16, c[0x0][0xb10] ;  /* 0x0002c400ff107b82 */ /* 0x000f300000000a00 */
[----:B------:R-:W1:Y:S08]  /*3af0*/  LDC.64 R6, c[0x0][0xb18] ;  /* 0x0002c600ff067b82 */ /* 0x000e700000000a00 */
[----:B------:R-:W1:Y:S08]  /*3b00*/  LDC.64 R4, c[0x0][0xb28] ;  /* 0x0002ca00ff047b82 */ /* 0x000e700000000a00 */
[----:B--23--:R-:W1:Y:S02]  /*3b10*/  LDC R22, c[0x0][0x374] ;  /* 0x0000dd00ff167b82 */ /* 0x00ce640000000800 */
.L_x_79:
[C---:B------:R-:W-:Y:S02]  /*3b20*/  LEA R0, R30.reuse, UR7, 0x3 ;  /* 0x000000071e007c11 */ /* 0x040fe4000f8e18ff */
[----:B------:R-:W-:Y:S02]  /*3b30*/  SHF.L.U32 R3, R29, 0x1f, RZ ;  /* 0x0000001f1d037819 */ /* 0x000fe400000006ff */
[----:B------:R-:W-:Y:S02]  /*3b40*/  LEA R24, R30, UR7, 0x4 ;  /* 0x000000071e187c11 */ /* 0x000fe4000f8e20ff */
[----:B--2---:R-:W2:Y:S02]  /*3b50*/  SYNCS.PHASECHK.TRANS64.TRYWAIT P0, [R0+URZ+0xc0], R3 ;  /* 0x0000c003000075a7 */ /* 0x004ea400080011ff */
[----:B--2---:R-:W-:Y:S05]  /*3b60*/  @!P0 BRA `(.L_x_69) ;  /* 0x0000007c00508947 */ /* 0x004fea0003800000 */
.L_x_155:
[----:B------:R-:W-:Y:S01]  /*3b70*/  ISETP.GE.AND P0, PT, R72, 0x1, PT ;  /* 0x000000014800780c */ /* 0x000fe20003f06270 */
[----:B------:R-:W3:Y:S01]  /*3b80*/  LDS.128 R24, [R24+0x130] ;  /* 0x0001300018187984 */ /* 0x000ee20000000c00 */
[----:B--2---:R-:W-:Y:S01]  /*3b90*/  VIADD R0, R0, 0xd0 ;  /* 0x000000d000007836 */ /* 0x004fe20000000000 */
[----:B------:R-:W-:Y:S01]  /*3ba0*/  @!PT LDS RZ, [RZ] ;  /* 0x00000000fffff984 */ /* 0x000fe20000000800 */
[----:B------:R-:W-:Y:S01]  /*3bb0*/  @!PT LDS RZ, [RZ] ;  /* 0x00000000fffff984 */ /* 0x000fe20000000800 */
[----:B------:R-:W-:Y:S01]  /*3bc0*/  @!PT LDS RZ, [RZ] ;  /* 0x00000000fffff984 */ /* 0x000fe20000000800 */
[----:B------:R-:W-:Y:S01]  /*3bd0*/  @!PT LDS RZ, [RZ] ;  /* 0x00000000fffff984 */ /* 0x000fe20000000800 */
[----:B------:R2:W-:Y:S06]  /*3be0*/  MEMBAR.ALL.CTA ;  /* 0x0000000000007992 */ /* 0x0005ec0000008000 */
[----:B--2---:R-:W2:Y:S01]  /*3bf0*/  FENCE.VIEW.ASYNC.S ;  /* 0x00000000000073c6 */ /* 0x004ea20000000000 */
[----:B------:R-:W-:Y:S04]  /*3c00*/  PRMT R0, RZ, 0x654, R0 ;  /* 0x00000654ff007816 */ /* 0x000fe80000000000 */
[----:B--2---:R2:W-:Y:S01]  /*3c10*/  SYNCS.ARRIVE.TRANS64.RED.A1T0 RZ, [R0+URZ], RZ ;  /* 0x000000ff00ff79a7 */ /* 0x0045e200081004ff */
[----:B---3--:R-:W-:Y:S11]  /*3c20*/  LOP3.LUT P3, RZ, R26, 0x1, RZ, 0xc0, !PT ;  /* 0x000000011aff7812 */ /* 0x008ff6000786c0ff */
[----:B------:R-:W-:Y:S02]  /*3c30*/  @!UPT UIADD3 URZ, UPT, UPT, URZ, URZ, URZ ;  /* 0x000000fffffff290 */ /* 0x000fe4000fffe0ff */
[----:B------:R-:W-:Y:S02]  /*3c40*/  @P3 MOV R13, R24 ;  /* 0x00000018000d3202 */ /* 0x000fe40000000f00 */
[----:B------:R-:W-:Y:S01]  /*3c50*/  @P3 LOP3.LUT R8, R25, 0xffff, RZ, 0xc0, !PT ;  /* 0x0000ffff19083812 */ /* 0x000fe200078ec0ff */
[----:B--2---:R-:W-:Y:S06]  /*3c60*/  @!P0 BRA `(.L_x_70) ;  /* 0x0000000000a48947 */ /* 0x004fec0003800000 */
[----:B-1----:R-:W-:Y:S01]  /*3c70*/  IMAD.HI.U32 R35, R22, R7, RZ ;  /* 0x0000000716237227 */ /* 0x002fe200078e00ff */
[----:B------:R-:W-:Y:S02]  /*3c80*/  ISETP.NE.AND P0, PT, R6, 0x1, PT ;  /* 0x000000010600780c */ /* 0x000fe40003f05270 */
[----:B------:R-:W-:Y:S01]  /*3c90*/  ISETP.NE.AND P2, PT, R72, 0x1, PT ;  /* 0x000000014800780c */ /* 0x000fe20003f45270 */
[----:B----4-:R-:W-:Y:S01]  /*3ca0*/  IMAD.HI.U32 R34, R19, R16, RZ ;  /* 0x0000001013227227 */ /* 0x010fe200078e00ff */
[----:B------:R-:W-:Y:S02]  /*3cb0*/  SHF.R.U32.HI R35, RZ, R18, R35 ;  /* 0x00000012ff237219 */ /* 0x000fe40000011623 */
[----:B------:R-:W-:Y:S01]  /*3cc0*/  ISETP.NE.AND P4, PT, R2, 0x1, PT ;  /* 0x000000010200780c */ /* 0x000fe20003f85270 */
[----:B------:R-:W-:Y:S01]  /*3cd0*/  IMAD.HI.U32 R36, R13, R16, RZ ;  /* 0x000000100d247227 */ /* 0x000fe200078e00ff */
[----:B------:R-:W-:Y:S02]  /*3ce0*/  SHF.R.U32.HI R34, RZ, R17, R34 ;  /* 0x00000011ff227219 */ /* 0x000fe40000011622 */
[----:B------:R-:W-:Y:S01]  /*3cf0*/  SEL R3, R22, R35, !P0 ;  /* 0x0000002316037207 */ /* 0x000fe20004000000 */
[C---:B------:R-:W-:Y:S01]  /*3d00*/  IMAD.HI.U32 R35, R8.reuse, R7, RZ ;  /* 0x0000000708237227 */ /* 0x040fe200078e00ff */
[----:B------:R-:W-:Y:S02]  /*3d10*/  SEL R11, R19, R34, !P4 ;  /* 0x00000022130b7207 */ /* 0x000fe40006000000 */
[----:B------:R-:W-:Y:S01]  /*3d20*/  SHF.R.U32.HI R36, RZ, R17, R36 ;  /* 0x00000011ff247219 */ /* 0x000fe20000011624 */
[----:B------:R-:W-:Y:S01]  /*3d30*/  IMAD.HI.U32 R38, R3, R4, RZ ;  /* 0x0000000403267227 */ /* 0x000fe200078e00ff */
[----:B------:R-:W-:Y:S03]  /*3d40*/  SHF.R.U32.HI R35, RZ, R18, R35 ;  /* 0x00000012ff237219 */ /* 0x000fe60000011623 */
[----:B------:R-:W-:Y:S01]  /*3d50*/  IMAD.HI.U32 R34, R11, R4, RZ ;  /* 0x000000040b227227 */ /* 0x000fe200078e00ff */
[----:B------:R-:W-:Y:S02]  /*3d60*/  @P2 SHF.R.U32.HI R3, RZ, R5, R38 ;  /* 0x00000005ff032219 */ /* 0x000fe40000011626 */
[----:B------:R-:W-:Y:S02]  /*3d70*/  SEL R9, R8, R35, !P0 ;  /* 0x0000002308097207 */ /* 0x000fe40004000000 */
[----:B------:R-:W-:Y:S01]  /*3d80*/  @P2 SHF.R.U32.HI R11, RZ, R5, R34 ;  /* 0x00000005ff0b2219 */ /* 0x000fe20000011622 */
[C---:B------:R-:W-:Y:S01]  /*3d90*/  IMAD R10, R72.reuse, R3, RZ ;  /* 0x00000003480a7224 */ /* 0x040fe200078e02ff */
[----:B------:R-:W-:Y:S01]  /*3da0*/  SEL R3, R13, R36, !P4 ;  /* 0x000000240d037207 */ /* 0x000fe20006000000 */
[C---:B------:R-:W-:Y:S03]  /*3db0*/  IMAD.HI.U32 R14, R9.reuse, R4, RZ ;  /* 0x00000004090e7227 */ /* 0x040fe600078e00ff */
[----:B------:R-:W-:Y:S01]  /*3dc0*/  ISETP.GE.AND P0, PT, R9, R10, PT ;  /* 0x0000000a0900720c */ /* 0x000fe20003f06270 */
[C---:B------:R-:W-:Y:S01]  /*3dd0*/  IMAD R12, R72.reuse, R11, RZ ;  /* 0x0000000b480c7224 */ /* 0x040fe200078e02ff */
[-C--:B------:R-:W-:Y:S04]  /*3de0*/  SHF.R.U32.HI R14, RZ, R5.reuse, R14 ;  /* 0x00000005ff0e7219 */ /* 0x080fe8000001160e */
[----:B------:R-:W-:Y:S02]  /*3df0*/  ISETP.GE.OR P0, PT, R3, R12, P0 ;  /* 0x0000000c0300720c */ /* 0x000fe40000706670 */
[----:B------:R-:W-:Y:S05]  /*3e00*/  SEL R15, R9, R14, !P2 ;  /* 0x0000000e090f7207 */ /* 0x000fea0005000000 */
[----:B------:R-:W-:Y:S04]  /*3e10*/  IMAD.MOV R14, RZ, RZ, -R15 ;  /* 0x000000ffff0e7224 */ /* 0x000fe800078e0a0f */
[----:B------:R-:W-:Y:S02]  /*3e20*/  IMAD R14, R72, R14, R9 ;  /* 0x0000000e480e7224 */ /* 0x000fe400078e0209 */
[C---:B------:R-:W-:Y:S05]  /*3e30*/  @!P0 IMAD.HI.U32 R10, R3.reuse, R4, RZ ;  /* 0x00000004030a8227 */ /* 0x040fea00078e00ff */
[----:B------:R-:W-:Y:S04]  /*3e40*/  @!P0 SHF.R.U32.HI R10, RZ, R5, R10 ;  /* 0x00000005ff0a8219 */ /* 0x000fe8000001160a */
[----:B------:R-:W-:Y:S01]  /*3e50*/  @!P0 SEL R0, R3, R10, !P2 ;  /* 0x0000000a03008207 */ /* 0x000fe20005000000 */
[----:B------:R-:W-:Y:S03]  /*3e60*/  IMAD.MOV R10, RZ, RZ, -R3 ;  /* 0x000000ffff0a7224 */ /* 0x000fe600078e0a03 */
[----:B------:R-:W-:Y:S01]  /*3e70*/  @!P0 IADD3 R15, PT, PT, R15, -R0, RZ ;  /* 0x800000000f0f8210 */ /* 0x000fe20007ffe0ff */
[----:B------:R-:W-:Y:S01]  /*3e80*/  @!P0 IMAD R0, R11, R14, R0 ;  /* 0x0000000e0b008224 */ /* 0x000fe200078e0200 */
[----:B------:R-:W-:Y:S01]  /*3e90*/  IADD3 R11, PT, PT, -R9, RZ, RZ ;  /* 0x000000ff090b7210 */ /* 0x000fe20007ffe1ff */
[----:B------:R-:W-:Y:S02]  /*3ea0*/  IMAD R13, R2, R10, R13 ;  /* 0x0000000a020d7224 */ /* 0x000fe400078e020d */
[----:B------:R-:W-:Y:S02]  /*3eb0*/  @!P0 IMAD R9, R15, R72, R3 ;  /* 0x000000480f098224 */ /* 0x000fe400078e0203 */
[----:B------:R-:W-:Y:S02]  /*3ec0*/  @!P0 IMAD.MOV.U32 R3, RZ, RZ, R0 ;  /* 0x000000ffff038224 */ /* 0x000fe400078e0000 */
[----:B------:R-:W-:Y:S02]  /*3ed0*/  IMAD R8, R6, R11, R8 ;  /* 0x0000000b06087224 */ /* 0x000fe400078e0208 */
[----:B------:R-:W-:Y:S02]  /*3ee0*/  IMAD R13, R3, R2, R13 ;  /* 0x00000002030d7224 */ /* 0x000fe400078e020d */
[----:B------:R-:W-:Y:S02]  /*3ef0*/  IMAD R8, R9, R6, R8 ;  /* 0x0000000609087224 */ /* 0x000fe400078e0208 */
.L_x_70:
[----:B------:R-:W-:Y:S05]  /*3f00*/  BRA.U UP1, `(.L_x_71) ;  /* 0x0000000101107547 */ /* 0x000fea000b800000 */
[----:B------:R-:W-:Y:S04]  /*3f10*/  MOV R0, UR6 ;  /* 0x0000000600007c02 */ /* 0x000fe80008000f00 */
[----:B------:R-:W-:Y:S04]  /*3f20*/  SHF.L.U32 R3, R0, 0x1f, RZ ;  /* 0x0000001f00037819 */ /* 0x000fe800000006ff */
[----:B------:R-:W2:Y:S02]  /*3f30*/  SYNCS.PHASECHK.TRANS64.TRYWAIT P0, [UR7+0xb8], R3 ;  /* 0x0000b803ff0075a7 */ /* 0x000ea40008001107 */
[----:B--2---:R-:W-:Y:S05]  /*3f40*/  @!P0 BRA `(.L_x_72) ;  /* 0x00000078006c8947 */ /* 0x004fea0003800000 */
.L_x_71:
[----:B------:R-:W-:Y:S02]  /*3f50*/  R2UR UR35, R21 ;  /* 0x00000000152372ca */ /* 0x000fe400000e0000 */
[----:B------:R-:W-:Y:S02]  /*3f60*/  R2UR UR34, R20 ;  /* 0x00000000142272ca */ /* 0x000fe400000e0000 */
[----:B------:R-:W-:Y:S02]  /*3f70*/  ISETP.NE.U32.AND P2, PT, RZ, UR4, PT ;  /* 0x00000004ff007c0c */ /* 0x000fe4000bf45070 */
[----:B------:R-:W-:Y:S02]  /*3f80*/  SHF.L.U32 R12, R31, 0x1f, RZ ;  /* 0x0000001f1f0c7819 */ /* 0x000fe400000006ff */
[----:B------:R-:W-:Y:S05]  /*3f90*/  ISETP.NE.AND.EX P2, PT, RZ, UR5, PT, P2 ;  /* 0x00000005ff007c0c */ /* 0x000fea000bf45320 */
[----:B------:R-:W-:Y:S02]  /*3fa0*/  USHF.L.U32 UR35, UR35, 0x7, URZ ;  /* 0x0000000723237899 */ /* 0x000fe400080006ff */
[----:B------:R-:W-:Y:S01]  /*3fb0*/  USHF.L.U32 UR34, UR34, 0x8, URZ ;  /* 0x0000000822227899 */ /* 0x000fe200080006ff */
[----:B------:R-:W-:Y:S11]  /*3fc0*/  BRA.U !UP3, `(.L_x_73) ;  /* 0x000000010b347547 */ /* 0x000ff6000b800000 */
[----:B------:R-:W-:Y:S01]  /*3fd0*/  UPLOP3.LUT UP0, UPT, UPT, UPT, UP2, 0x80, 0x8 ;  /* 0x000000000008789c */ /* 0x000fe20003f0f020 */
[----:B--2---:R-:W-:Y:S02]  /*3fe0*/  HFMA2 R0, -RZ, RZ, 0, 5.9604644775390625e-08 ;  /* 0x00000001ff007431 */ /* 0x004fe400000001ff */
[----:B------:R-:W-:Y:S03]  /*3ff0*/  IMAD.MOV.U32 R151, RZ, RZ, 0x1 ;  /* 0x00000001ff977424 */ /* 0x000fe600078e00ff */
[----:B------:R-:W-:Y:S05]  /*4000*/  PLOP3.LUT P0, PT, PT, PT, UP0, 0x80, 0x8 ;  /* 0x000000000008781c */ /* 0x000fea0003f0f008 */
[----:B------:R-:W2:Y:S01]  /*4010*/  @UP0 LDCU.64 UR10, c[0x0][0x888] ;  /* 0x00011100ff0a07ac */ /* 0x000ea20008000a00 */
[----:B------:R-:W-:Y:S07]  /*4020*/  @UP0 UIMAD UR8, UR36, UR4, URZ ;  /* 0x00000004240802a4 */ /* 0x000fee000f8e02ff */
[----:B------:R-:W-:Y:S01]  /*4030*/  @!P0 PRMT R151, R0, 0x7610, R151 ;  /* 0x0000761000978816 */ /* 0x000fe20000000097 */
[----:B--2---:R-:W-:Y:S03]  /*4040*/  @UP0 UIMAD.WIDE UR10, UR8, 0x4, UR10 ;  /* 0x00000004080a08a5 */ /* 0x004fe6000f8e020a */
[----:B------:R-:W2:Y:S03]  /*4050*/  @!UP0 LDCU UR8, c[0x0][0x880] ;  /* 0x00011000ff0887ac */ /* 0x000ea60008000800 */
[----:B------:R-:W-:Y:S01]  /*4060*/  IMAD.U32 R10, RZ, RZ, UR10 ;  /* 0x0000000aff0a7e24 */ /* 0x000fe2000f8e00ff */
[----:B------:R-:W-:Y:S05]  /*4070*/  MOV R11, UR11 ;  /* 0x0000000b000b7c02 */ /* 0x000fea0008000f00 */
[----:B-----5:R3:W5:Y:S02]  /*4080*/  @P0 LDG.E R82, desc[UR46][R10.64] ;  /* 0x0000002e0a520981 */ /* 0x020764000c1e1900 */
[----:B--23--:R-:W-:Y:S07]  /*4090*/  @!P0 IMAD.U32 R82, RZ, RZ, UR8 ;  /* 0x00000008ff528e24 */ /* 0x00cfee000f8e00ff */
.L_x_73:
[----:B-----5:R-:W-:Y:S01]  /*40a0*/  @!P2 ISETP.EQ.AND P0, PT, R82, RZ, PT ;  /* 0x000000ff5200a20c */ /* 0x020fe20003f02270 */
[----:B------:R-:W-:Y:S01]  /*40b0*/  @!UPT UIADD3 URZ, UPT, UPT, URZ, URZ, URZ ;  /* 0x000000fffffff290 */ /* 0x000fe2000fffe0ff */
[----:B------:R-:W-:Y:S11]  /*40c0*/  @!P2 BRA `(.L_x_74) ;  /* 0x000000000014a947 */ /* 0x000ff60003800000 */
[----:B------:R-:W-:Y:S02]  /*40d0*/  LOP3.LUT P2, RZ, R151, 0xff, RZ, 0xc0, !PT ;  /* 0x000000ff97ff7812 */ /* 0x000fe4000784c0ff */
[----:B------:R-:W-:Y:S04]  /*40e0*/  PLOP3.LUT P0, PT, PT, PT, UP0, 0x80, 0x8 ;  /* 0x000000000008781c */ /* 0x000fe80003f0f008 */
[----:B------:R-:W-:Y:S07]  /*40f0*/  PLOP3.LUT P0, PT, P0, PT, PT, 0x8, 0x80 ;  /* 0x000000000080781c */ /* 0x000fee000070e170 */
[----:B------:R-:W-:Y:S11]  /*4100*/  @P2 ISETP.EQ.AND P0, PT, R82, RZ, PT ;  /* 0x000000ff5200220c */ /* 0x000ff60003f02270 */
[----:B------:R-:W-:Y:S02]  /*4110*/  @!UPT UIADD3 URZ, UPT, UPT, URZ, URZ, URZ ;  /* 0x000000fffffff290 */ /* 0x000fe4000fffe0ff */
.L_x_74:
[----:B------:R-:W3:Y:S01]  /*4120*/  SYNCS.PHASECHK.TRANS64.TRYWAIT P2, [UR7+0x90], R12 ;  /* 0x0000900cff0075a7 */ /* 0x000ee20008041107 */
[----:B------:R-:W-:Y:S04]  /*4130*/  ELECT P4, URZ, PT ;  /* 0x0000000000ff782f */ /* 0x000fe80003880000 */
[----:B------:R-:W-:Y:S11]  /*4140*/  PLOP3.LUT P4, PT, P0, P4, PT, 0xf2, 0x2f ;  /* 0x00000000002f781c */ /* 0x000ff60000789e72 */
[----:B------:R-:W-:Y:S02]  /*4150*/  @!UPT UIADD3 URZ, UPT, UPT, URZ, URZ, URZ ;  /* 0x000000fffffff290 */ /* 0x000fe4000fffe0ff */
[----:B-1----:R-:W-:Y:S05]  /*4160*/  @!P4 IADD3 R9, P0, PT, R32, 0x580, RZ ;  /* 0x000005802009c810 */ /* 0x002fea0007f1e0ff */
[----:B--2---:R-:W-:Y:S01]  /*4170*/  @!P4 IMAD.X R0, RZ, RZ, R33, P0 ;  /* 0x000000ffff00c224 */ /* 0x004fe200000e0621 */
[----:B---3--:R-:W-:Y:S07]  /*4180*/  @!P2 BRA `(.L_x_75) ;  /* 0x0000007400f4a947 */ /* 0x008fee0003800000 */
.L_x_158:
[----:B------:R-:W-:Y:S01]  /*4190*/  @!P4 R2UR UR8, R0 ;  /* 0x000000000008c2ca */ /* 0x000fe200000e0000 */
[----:B------:R-:W-:Y:S01]  /*41a0*/  VOTEU.ALL UP1, P4 ;  /* 0x0000000000ff7886 */ /* 0x000fe20002020000 */
[----:B------:R-:W-:Y:S01]  /*41b0*/  @!P4 R2UR UR9, R9 ;  /* 0x000000000909c2ca */ /* 0x000fe200000e0000 */
[----:B------:R-:W-:Y:S01]  /*41c0*/  @!P4 IMAD.MOV.U32 R0, RZ, RZ, 0x2000 ;  /* 0x00002000ff00c424 */ /* 0x000fe200078e00ff */
[----:B------:R-:W-:Y:S01]  /*41d0*/  UMOV UR10, 0x0 ;  /* 0x00000000000a7882 */ /* 0x000fe20000000000 */
[----:B------:R-:W-:Y:S01]  /*41e0*/  UMOV UR11, 0x10000000 ;  /* 0x10000000000b7882 */ /* 0x000fe20000000000 */
[----:B------:R-:W-:Y:S01]  /*41f0*/  @!UP1 UIADD3 UR32, UPT, UPT, UR7, 0x200, URZ ;  /* 0x0000020007209890 */ /* 0x000fe2000fffe0ff */
[----:B------:R-:W-:Y:S01]  /*4200*/  @!P4 IADD3 R9, P0, PT, R32, 0x580, RZ ;  /* 0x000005802009c810 */ /* 0x000fe20007f1e0ff */
[----:B------:R-:W-:Y:S05]  /*4210*/  VOTEU.ALL UP1, P4 ;  /* 0x0000000000ff7886 */ /* 0x000fea0002020000 */
[----:B------:R-:W-:Y:S01]  /*4220*/  IMAD.U32 R11, RZ, RZ, UR8 ;  /* 0x00000008ff0b7e24 */ /* 0x000fe2000f8e00ff */
[----:B------:R-:W-:Y:S01]  /*4230*/  UPRMT UR8, UR37, 0x654, UR33 ;  /* 0x0000065425087896 */ /* 0x000fe20008000021 */
[----:B------:R-:W-:Y:S03]  /*4240*/  IMAD.U32 R10, RZ, RZ, UR9 ;  /* 0x00000009ff0a7e24 */ /* 0x000fe6000f8e00ff */
[----:B------:R-:W-:Y:S02]  /*4250*/  @!P4 R2UR UR15, R11 ;  /* 0x000000000b0fc2ca */ /* 0x000fe400000e0000 */
[----:B------:R-:W-:Y:S11]  /*4260*/  @!P4 R2UR UR14, R10 ;  /* 0x000000000a0ec2ca */ /* 0x000ff600000e0000 */
[----:B------:R-:W-:Y:S02]  /*4270*/  @!UPT UIADD3 URZ, UPT, UPT, URZ, URZ, URZ ;  /* 0x000000fffffff290 */ /* 0x000fe4000fffe0ff */
[----:B------:R2:W-:Y:S01]  /*4280*/  @!UP1 UTMALDG.3D [UR32], [UR14], desc[UR10] ;  /* 0x00000a200e0095b4 */ /* 0x0005e20008011000 */
[----:B------:R3:W-:Y:S01]  /*4290*/  @!P4 SYNCS.ARRIVE.TRANS64.RED.A0TR RZ, [UR7+0x70], R0 ;  /* 0x00007000ffffc9a7 */ /* 0x0007e20008300407 */
[----:B------:R-:W-:Y:S01]  /*42a0*/  SYNCS.ARRIVE.TRANS64.RED.A1T0 RZ, [UR8], RZ ;  /* 0x000000ffffff79a7 */ /* 0x000fe20008100408 */
[----:B---3--:R-:W-:Y:S01]  /*42b0*/  @!P4 IMAD.X R0, RZ, RZ, R33, P0 ;  /* 0x000000ffff00c224 */ /* 0x008fe200000e0621 */
[----:B------:R-:W3:Y:S02]  /*42c0*/  SYNCS.PHASECHK.TRANS64.TRYWAIT P2, [UR7+0x98], R12 ;  /* 0x0000980cff0075a7 */ /* 0x000ee40008041107 */
[----:B--23--:R-:W-:Y:S05]  /*42d0*/  @!P2 BRA `(.L_x_76) ;  /* 0x0000007400b8a947 */ /* 0x00cfea0003800000 */
.L_x_160:
        /* <DEDUP_REMOVED lines=8> */
[----:B------:R-:W-:Y:S01]  /*4360*/  @!UP1 UIADD3 UR24, UPT, UPT, UR7, 0x2200, URZ ;  /* 0x0000220007189890 */ /* 0x000fe2000fffe0ff */
[----:B------:R-:W-:Y:S01]  /*4370*/  VOTEU.ALL UP1, P4 ;  /* 0x0000000000ff7886 */ /* 0x000fe20002020000 */
[----:B------:R-:W-:Y:S01]  /*4380*/  UMOV UR27, UR35 ;  /* 0x00000023001b7c82 */ /* 0x000fe20008000000 */
[----:B------:R-:W-:Y:S02]  /*4390*/  UMOV UR28, UR36 ;  /* 0x00000024001c7c82 */ /* 0x000fe40008000000 */
[----:B------:R-:W-:Y:S01]  /*43a0*/  IMAD.U32 R11, RZ, RZ, UR8 ;  /* 0x00000008ff0b7e24 */ /* 0x000fe2000f8e00ff */
[----:B------:R-:W-:Y:S01]  /*43b0*/  UPRMT UR8, UR37, 0x654, UR25 ;  /* 0x0000065425087896 */ /* 0x000fe20008000019 */
[----:B------:R-:W-:Y:S02]  /*43c0*/  IMAD.U32 R10, RZ, RZ, UR9 ;  /* 0x00000009ff0a7e24 */ /* 0x000fe4000f8e00ff */
[----:B------:R-:W-:Y:S01]  /*43d0*/  @!P4 IMAD.X R20, RZ, RZ, R33, P0 ;  /* 0x000000ffff14c224 */ /* 0x000fe200000e0621 */
[----:B------:R-:W-:Y:S02]  /*43e0*/  @!P4 R2UR UR15, R11 ;  /* 0x000000000b0fc2ca */ /* 0x000fe400000e0000 */
[----:B------:R-:W-:Y:S11]  /*43f0*/  @!P4 R2UR UR14, R10 ;  /* 0x000000000a0ec2ca */ /* 0x000ff600000e0000 */
[----:B------:R-:W-:Y:S02]  /*4400*/  @!UPT UIADD3 URZ, UPT, UPT, URZ, URZ, URZ ;  /* 0x000000fffffff290 */ /* 0x000fe4000fffe0ff */
[----:B------:R2:W-:Y:S01]  /*4410*/  @!UP1 UTMALDG.3D [UR24], [UR14], desc[UR10] ;  /* 0x00000a180e0095b4 */ /* 0x0005e20008011000 */
[----:B------:R2:W-:Y:S01]  /*4420*/  @!P4 SYNCS.ARRIVE.TRANS64.RED.A0TR RZ, [UR7+0x78], R0 ;  /* 0x00007800ffffc9a7 */ /* 0x0005e20008300407 */
[----:B------:R-:W-:Y:S01]  /*4430*/  SYNCS.ARRIVE.TRANS64.RED.A1T0 RZ, [UR8], RZ ;  /* 0x000000ffffff79a7 */ /* 0x000fe20008100408 */
[----:B------:R-:W3:Y:S02]  /*4440*/  SYNCS.PHASECHK.TRANS64.TRYWAIT P2, [UR7+0xa0], R12 ;  /* 0x0000a00cff0075a7 */ /* 0x000ee40008041107 */
[----:B--23--:R-:W-:Y:S05]  /*4450*/  @!P2 BRA `(.L_x_77) ;  /* 0x000000740070a947 */ /* 0x00cfea0003800000 */
.L_x_162:
[----:B------:R-:W2:Y:S01]  /*4460*/  LDC.64 R14, c[0x0][0xb10] ;  /* 0x0002c400ff0e7b82 */ /* 0x000ea20000000a00 */
[----:B------:R-:W-:Y:S01]  /*4470*/  @!P4 R2UR UR8, R20 ;  /* 0x000000001408c2ca */ /* 0x000fe200000e0000 */
[----:B------:R-:W-:Y:S01]  /*4480*/  VOTEU.ALL UP1, P4 ;  /* 0x0000000000ff7886 */ /* 0x000fe20002020000 */
[----:B------:R-:W-:Y:S01]  /*4490*/  @!P4 R2UR UR9, R21 ;  /* 0x000000001509c2ca */ /* 0x000fe200000e0000 */
[----:B------:R-:W-:Y:S01]  /*44a0*/  UMOV UR10, 0x0 ;  /* 0x00000000000a7882 */ /* 0x000fe20000000000 */
[----:B------:R-:W-:Y:S03]  /*44b0*/  UMOV UR11, 0x10000000 ;  /* 0x10000000000b7882 */ /* 0x000fe60000000000 */
[----:B------:R-:W3:Y:S01]  /*44c0*/  LDC.64 R10, c[0x0][0xb18] ;  /* 0x0002c600ff0a7b82 */ /* 0x000ee20000000a00 */
[----:B------:R-:W-:Y:S01]  /*44d0*/  @!UP1 UIADD3 UR18, UPT, UPT, UR34, 0x80, URZ ;  /* 0x0000008022129890 */ /* 0x000fe2000fffe0ff */
[----:B------:R-:W-:Y:S01]  /*44e0*/  @P3 SHF.R.U32.HI R28, RZ, 0x10, R25 ;  /* 0x00000010ff1c3819 */ /* 0x000fe20000011619 */
[----:B------:R-:W-:Y:S01]  /*44f0*/  @!UP1 UIADD3 UR16, UPT, UPT, UR7, 0x4200, URZ ;  /* 0x0000420007109890 */ /* 0x000fe2000fffe0ff */
[----:B------:R-:W-:Y:S01]  /*4500*/  VIADD R30, R30, 0x1 ;  /* 0x000000011e1e7836 */ /* 0x000fe20000000000 */
[----:B------:R-:W-:Y:S03]  /*4510*/  VOTEU.ALL UP1, P4 ;  /* 0x0000000000ff7886 */ /* 0x000fe60002020000 */
[----:B------:R-:W5:Y:S01]  /*4520*/  @!P1 LDC R0, c[0x0][0xb20] ;  /* 0x0002c800ff009b82 */ /* 0x000f620000000800 */
[----:B------:R-:W-:Y:S01]  /*4530*/  UMOV UR19, UR35 ;  /* 0x0000002300137c82 */ /* 0x000fe20008000000 */
[----:B------:R-:W-:Y:S01]  /*4540*/  IMAD.U32 R21, RZ, RZ, UR8 ;  /* 0x00000008ff157e24 */ /* 0x000fe2000f8e00ff */
[----:B------:R-:W-:Y:S05]  /*4550*/  UMOV UR20, UR36 ;  /* 0x0000002400147c82 */ /* 0x000fea0008000000 */
[----:B-1----:R-:W1:Y:S01]  /*4560*/  @!P1 LDC R3, c[0x0][0xb0c] ;  /* 0x0002c300ff039b82 */ /* 0x002e620000000800 */
[----:B------:R-:W-:Y:S01]  /*4570*/  IMAD.U32 R20, RZ, RZ, UR9 ;  /* 0x00000009ff147e24 */ /* 0x000fe2000f8e00ff */
[----:B------:R-:W-:Y:S01]  /*4580*/  UPRMT UR8, UR37, 0x654, UR17 ;  /* 0x0000065425087896 */ /* 0x000fe20008000011 */
[----:B------:R-:W-:Y:S03]  /*4590*/  @!P4 R2UR UR15, R21 ;  /* 0x00000000150fc2ca */ /* 0x000fe600000e0000 */
[----:B------:R-:W-:Y:S01]  /*45a0*/  @!P4 R2UR UR14, R20 ;  /* 0x00000000140ec2ca */ /* 0x000fe200000e0000 */
[----:B------:R-:W-:Y:S11]  /*45b0*/  @!P4 IMAD.MOV.U32 R20, RZ, RZ, 0x2000 ;  /* 0x00002000ff14c424 */ /* 0x000ff600078e00ff */
[----:B------:R-:W-:Y:S01]  /*45c0*/  @!UPT UIADD3 URZ, UPT, UPT, URZ, URZ, URZ ;  /* 0x000000fffffff290 */ /* 0x000fe2000fffe0ff */
[----:B------:R1:W-:Y:S01]  /*45d0*/  @!UP1 UTMALDG.3D [UR16], [UR14], desc[UR10] ;  /* 0x00000a100e0095b4 */ /* 0x0003e20008011000 */
[----:B------:R1:W-:Y:S02]  /*45e0*/  @!P4 SYNCS.ARRIVE.TRANS64.RED.A0TR RZ, [UR7+0x80], R20 ;  /* 0x00008014ffffc9a7 */ /* 0x0003e40008300407 */
[----:B-1----:R-:W-:Y:S01]  /*45f0*/  @!P1 ISETP.NE.AND P2, PT, R3, 0x1, PT ;  /* 0x000000010300980c */ /* 0x002fe20003f45270 */
[C---:B--2---:R-:W-:Y:S01]  /*4600*/  @!P1 IMAD.HI.U32 R14, R13.reuse, R14, RZ ;  /* 0x0000000e0d0e9227 */ /* 0x044fe200078e00ff */
[----:B---3--:R-:W-:Y:S03]  /*4610*/  @!P1 ISETP.NE.AND P0, PT, R10, 0x1, PT ;  /* 0x000000010a00980c */ /* 0x008fe60003f05270 */
[C---:B------:R-:W-:Y:S01]  /*4620*/  @!P1 IMAD.HI.U32 R11, R8.reuse, R11, RZ ;  /* 0x0000000b080b9227 */ /* 0x040fe200078e00ff */
[----:B------:R-:W-:Y:S04]  /*4630*/  @!P1 SHF.R.U32.HI R14, RZ, R15, R14 ;  /* 0x0000000fff0e9219 */ /* 0x000fe8000001160e */
[----:B-----5:R-:W-:Y:S01]  /*4640*/  @!P1 SHF.R.U32.HI R9, RZ, R0, R11 ;  /* 0x00000000ff099219 */ /* 0x020fe2000001160b */
[----:B------:R-:W-:Y:S01]  /*4650*/  SYNCS.ARRIVE.TRANS64.RED.A1T0 RZ, [UR8], RZ ;  /* 0x000000ffffff79a7 */ /* 0x000fe20008100408 */
[----:B------:R-:W-:Y:S02]  /*4660*/  @!P1 SEL R14, R13, R14, !P2 ;  /* 0x0000000e0d0e9207 */ /* 0x000fe40005000000 */
[----:B------:R-:W-:Y:S01]  /*4670*/  @!P1 SEL R9, R8, R9, !P0 ;  /* 0x0000000908099207 */ /* 0x000fe20004000000 */
[----:B------:R-:W1:Y:S04]  /*4680*/  SYNCS.PHASECHK.TRANS64.TRYWAIT P5, [UR7+0xa8], R12 ;  /* 0x0000a80cff0075a7 */ /* 0x000e6800080a1107 */
[----:B------:R-:W-:Y:S02]  /*4690*/  @!P1 IMAD.IADD R0, R9, 0x1, -R14 ;  /* 0x0000000109009824 */ /* 0x000fe400078e0a0e */
[----:B------:R-:W-:Y:S02]  /*46a0*/  @!P1 IMAD.IADD R9, R14, 0x1, -R9 ;  /* 0x000000010e099824 */ /* 0x000fe400078e0a09 */
[----:B------:R-:W-:Y:S02]  /*46b0*/  @!P1 IMAD R13, R0, R3, R13 ;  /* 0x00000003000d9224 */ /* 0x000fe400078e020d */
[----:B------:R-:W-:Y:S01]  /*46c0*/  @!P1 IMAD R8, R9, R10, R8 ;  /* 0x0000000a09089224 */ /* 0x000fe200078e0208 */
[----:B-1----:R-:W-:Y:S06]  /*46d0*/  @!P5 BRA `(.L_x_78) ;  /* 0x0000007000e8d947 */ /* 0x002fec0003800000 */
.L_x_164:
[----:B-1----:R-:W-:Y:S01]  /*46e0*/  @!P4 IADD3 R3, P0, PT, R32, 0x580, RZ ;  /* 0x000005802003c810 */ /* 0x002fe20007f1e0ff */
[----:B------:R-:W-:Y:S01]  /*46f0*/  VOTEU.ALL UP1, P4 ;  /* 0x0000000000ff7886 */ /* 0x000fe20002020000 */
[----:B------:R-:W-:Y:S01]  /*4700*/  UMOV UR18, 0x0 ;  /* 0x0000000000127882 */ /* 0x000fe20000000000 */
[----:B------:R-:W-:Y:S01]  /*4710*/  UMOV UR19, 0x10000000 ;  /* 0x1000000000137882 */ /* 0x000fe20000000000 */
[----:B------:R-:W-:Y:S01]  /*4720*/  @!P4 R2UR UR9, R3 ;  /* 0x000000000309c2ca */ /* 0x000fe200000e0000 */
[----:B------:R-:W-:Y:S01]  /*4730*/  @!P4 IMAD.X R0, RZ, RZ, R33, P0 ;  /* 0x000000ffff00c224 */ /* 0x000fe200000e0621 */
[----:B------:R-:W-:Y:S01]  /*4740*/  @!UP1 UIADD3 UR10, UPT, UPT, UR34, 0xc0, URZ ;  /* 0x000000c0220a9890 */ /* 0x000fe2000fffe0ff */
[----:B------:R-:W-:Y:S01]  /*4750*/  ISETP.NE.AND P0, PT, R30, 0x2, PT ;  /* 0x000000021e00780c */ /* 0x000fe20003f05270 */
[----:B------:R-:W-:Y:S01]  /*4760*/  UMOV UR11, UR35 ;  /* 0x00000023000b7c82 */ /* 0x000fe20008000000 */
[----:B------:R-:W-:Y:S01]  /*4770*/  UMOV UR12, UR36 ;  /* 0x00000024000c7c82 */ /* 0x000fe20008000000 */
[----:B------:R-:W-:Y:S01]  /*4780*/  @!P4 R2UR UR8, R0 ;  /* 0x000000000008c2ca */ /* 0x000fe200000e0000 */
[----:B------:R-:W-:Y:S01]  /*4790*/  IMAD.IADD R20, R8, 0x1, R150 ;  /* 0x0000000108147824 */ /* 0x000fe200078e0296 */
[----:B------:R-:W-:Y:S01]  /*47a0*/  @P3 R2UR UR36, R28 ;  /* 0x000000001c2432ca */ /* 0x000fe200000e0000 */
[----:B------:R-:W-:Y:S01]  /*47b0*/  IMAD.IADD R21, R13, 0x1, R152 ;  /* 0x000000010d157824 */ /* 0x000fe200078e0298 */
[----:B------:R-:W-:Y:S02]  /*47c0*/  SEL R0, RZ, 0x1, P0 ;  /* 0x00000001ff007807 */ /* 0x000fe40000000000 */
[----:B------:R-:W-:Y:S01]  /*47d0*/  LOP3.LUT R31, R31, 0x1, RZ, 0x3c, !PT ;  /* 0x000000011f1f7812 */ /* 0x000fe200078e3cff */
[----:B------:R-:W-:Y:S01]  /*47e0*/  IMAD.U32 R10, RZ, RZ, UR9 ;  /* 0x00000009ff0a7e24 */ /* 0x000fe2000f8e00ff */
[----:B------:R-:W-:Y:S01]  /*47f0*/  @!UP1 UIADD3 UR9, UPT, UPT, UR7, 0x88, URZ ;  /* 0x0000008807099890 */ /* 0x000fe2000fffe0ff */
[----:B------:R-:W-:Y:S02]  /*4800*/  LOP3.LUT R29, R29, R0, RZ, 0x3c, !PT ;  /* 0x000000001d1d7212 */ /* 0x000fe400078e3cff */
[----:B------:R-:W-:Y:S02]  /*4810*/  SEL R30, R30, RZ, P0 ;  /* 0x000000ff1e1e7207 */ /* 0x000fe40000000000 */
[----:B------:R-:W-:Y:S01]  /*4820*/  IMAD.U32 R11, RZ, RZ, UR8 ;  /* 0x00000008ff0b7e24 */ /* 0x000fe2000f8e00ff */
[----:B------:R-:W-:Y:S01]  /*4830*/  @!P4 R2UR UR14, R10 ;  /* 0x000000000a0ec2ca */ /* 0x000fe200000e0000 */
[----:B------:R-:W-:Y:S01]  /*4840*/  @!UP1 UIADD3 UR8, UPT, UPT, UR7, 0x6200, URZ ;  /* 0x0000620007089890 */ /* 0x000fe2000fffe0ff */
[----:B------:R-:W-:Y:S02]  /*4850*/  VOTEU.ALL UP1, P4 ;  /* 0x0000000000ff7886 */ /* 0x000fe40002020000 */
[----:B------:R-:W-:Y:S11]  /*4860*/  @!P4 R2UR UR15, R11 ;  /* 0x000000000b0fc2ca */ /* 0x000ff600000e0000 */
[----:B------:R-:W-:Y:S02]  /*4870*/  @!UPT UIADD3 URZ, UPT, UPT, URZ, URZ, URZ ;  /* 0x000000fffffff290 */ /* 0x000fe4000fffe0ff */
[----:B------:R2:W-:Y:S01]  /*4880*/  @!UP1 UTMALDG.3D [UR8], [UR14], desc[UR18] ;  /* 0x000012080e0095b4 */ /* 0x0005e20008011000 */
[----:B------:R2:W-:Y:S01]  /*4890*/  @!P4 SYNCS.ARRIVE.TRANS64.RED.A0TR RZ, [UR7+0x88], R23 ;  /* 0x00008817ffffc9a7 */ /* 0x0005e20008300407 */
[----:B------:R-:W-:Y:S01]  /*48a0*/  UPLOP3.LUT UP1, UPT, UPT, UPT, UPT, 0x80, 0x8 ;  /* 0x000000000008789c */ /* 0x000fe20003f2f070 */
[----:B------:R-:W-:Y:S01]  /*48b0*/  SYNCS.ARRIVE.TRANS64.RED.A1T0 RZ, [UR13], RZ ;  /* 0x000000ffffff79a7 */ /* 0x000fe2000810040d */
[----:B------:R-:W-:Y:S09]  /*48c0*/  @P3 BRA `(.L_x_79) ;  /* 0xfffffff000943947 */ /* 0x000ff2000383ffff */
[----:B------:R-:W-:-:S04]  /*48d0*/  SHF.L.U32 R3, R31, 0x1f, RZ ;  /* 0x0000001f1f037819 */ /* 0x000fc800000006ff */
[----:B------:R-:W1:Y:S02]  /*48e0*/  SYNCS.PHASECHK.TRANS64.TRYWAIT P0, [UR7+0x90], R3 ;  /* 0x00009003ff0075a7 */ /* 0x000e640008001107 */
[----:B-1----:R-:W-:Y:S05]  /*48f0*/  @!P0 BRA `(.L_x_80) ;  /* 0x0000007000788947 */ /* 0x002fea0003800000 */
.L_x_166:
[----:B------:R-:W3:Y:S02]  /*4900*/  SYNCS.PHASECHK.TRANS64.TRYWAIT P0, [UR7+0x98], R3 ;  /* 0x00009803ff0075a7 */ /* 0x000ee40008001107 */
[----:B---3--:R-:W-:Y:S05]  /*4910*/  @!P0 BRA `(.L_x_81) ;  /* 0x0000007000888947 */ /* 0x008fea0003800000 */
.L_x_168:
[----:B------:R-:W3:Y:S02]  /*4920*/  SYNCS.PHASECHK.TRANS64.TRYWAIT P0, [UR7+0xa0], R3 ;  /* 0x0000a003ff0075a7 */ /* 0x000ee40008001107 */
[----:B---3--:R-:W-:Y:S05]  /*4930*/  @!P0 BRA `(.L_x_82) ;  /* 0x0000007000988947 */ /* 0x008fea0003800000 */
.L_x_170:
[----:B-1----:R-:W-:-:S07]  /*4940*/  MOV R0, UR7 ;  /* 0x0000000700007c02 */ /* 0x002fce0008000f00 */
.L_x_83:
[----:B-1----:R-:W-:-:S04]  /*4950*/  SHF.L.U32 R3, R31, 0x1f, RZ ;  /* 0x0000001f1f037819 */ /* 0x002fc800000006ff */
[----:B------:R1:W3:Y:S03]  /*4960*/  SYNCS.PHASECHK.TRANS64.TRYWAIT P0, [R0+URZ+0xa8], R3 ;  /* 0x0000a803000075a7 */ /* 0x0002e600080011ff */
[----:B---3--:R-:W-:Y:S05]  /*4970*/  @!P0 NANOSLEEP.SYNCS 0x989680 ;  /* 0x009896800000895d */ /* 0x008fea0003900000 */
[----:B------:R-:W3:Y:S02]  /*4980*/  @!P0 SYNCS.PHASECHK.TRANS64 P0, [R0+URZ+0xa8], R3 ;  /* 0x0000a803000085a7 */ /* 0x000ee400080010ff */
[----:B--23--:R-:W-:Y:S05]  /*4990*/  @P0 EXIT ;  /* 0x000000000000094d */ /* 0x00cfea0003800000 */
[----:B------:R-:W-:Y:S05]  /*49a0*/  BRA `(.L_x_83) ;  /* 0xfffffffc00e87947 */ /* 0x000fea000383ffff */
.L_x_68:
[----:B------:R-:W-:-:S06]  /*49b0*/  UISETP.GE.AND UP1, UPT, UR8, 0x4, UPT ;  /* 0x000000040800788c */ /* 0x000fcc000bf26270 */
[----:B------:R-:W-:-:S13]  /*49c0*/  PLOP3.LUT P0, PT, PT, PT, UP1, 0x80, 0x8 ;  /* 0x000000000008781c */ /* 0x000fda0003f0f018 */
[----:B------:R-:W-:Y:S05]  /*49d0*/  @!P0 EXIT ;  /* 0x000000000000894d */ /* 0x000fea0003800000 */
[----:B------:R-:W-:Y:S01]  /*49e0*/  BAR.SYNC.DEFER_BLOCKING 0x6, 0xa0 ;  /* 0x0182800000007b1d */ /* 0x000fe20000010000 */
[C---:B------:R-:W-:Y:S01]  /*49f0*/  IMAD.U32 R79, R167.reuse, 0x10000, RZ ;  /* 0x00010000a74f7824 */ /* 0x040fe200078e00ff */
[C---:B------:R-:W-:Y:S01]  /*4a00*/  R2P PR, R167.reuse, 0x6 ;  /* 0x00000006a7007804 */ /* 0x040fe20000000000 */
[----:B------:R-:W-:Y:S01]  /*4a10*/  IMAD.SHL.U32 R2, R167, 0x40, RZ ;  /* 0x00000040a7027824 */ /* 0x000fe200078e00ff */
[----:B------:R-:W-:Y:S01]  /*4a20*/  CS2R R160, SRZ ;  /* 0x0000000000a07805 */ /* 0x000fe2000001ff00 */
[----:B------:R-:W-:Y:S01]  /*4a30*/  IMAD.MOV.U32 R164, RZ, RZ, 0x20 ;  /* 0x00000020ffa47424 */ /* 0x000fe200078e00ff */
[----:B------:R-:W-:Y:S02]  /*4a40*/  UMOV UR49, 0x400 ;  /* 0x0000040000317882 */ /* 0x000fe40000000000 */
[----:B------:R-:W1:Y:S01]  /*4a50*/  LDC R157, c[0x0][0x370] ;  /* 0x0000dc00ff9d7b82 */ /* 0x000e620000000800 */
[----:B------:R-:W-:Y:S01]  /*4a60*/  ULEA UR49, UR37, UR49, 0x18 ;  /* 0x0000003125317291 */ /* 0x000fe2000f8ec0ff */
[----:B------:R-:W-:Y:S01]  /*4a70*/  LOP3.LUT R79, R79, 0x600000, RZ, 0xc0, !PT ;  /* 0x006000004f4f7812 */ /* 0x000fe200078ec0ff */
[----:B------:R-:W-:Y:S01]  /*4a80*/  IMAD.SHL.U32 R153, R167, 0x8, RZ ;  /* 0x00000008a7997824 */ /* 0x000fe200078e00ff */
[----:B------:R-:W-:Y:S01]  /*4a90*/  LOP3.LUT R4, R2, 0x180, RZ, 0xc0, !PT ;  /* 0x0000018002047812 */ /* 0x000fe200078ec0ff */
[----:B------:R-:W-:Y:S01]  /*4aa0*/  IMAD.MOV.U32 R165, RZ, RZ, 0x10 ;  /* 0x00000010ffa57424 */ /* 0x000fe200078e00ff */
[----:B------:R-:W-:Y:S01]  /*4ab0*/  SEL R164, R164, 0xffffffe0, !P2 ;  /* 0xffffffe0a4a47807 */ /* 0x000fe20005000000 */
[----:B------:R-:W-:Y:S01]  /*4ac0*/  UIADD3 UR4, UPT, UPT, UR49, 0x8200, URZ ;  /* 0x0000820031047890 */ /* 0x000fe2000fffe0ff */
[----:B------:R-:W2:Y:S01]  /*4ad0*/  LDC R74, c[0x0][0xb0c] ;  /* 0x0002c300ff4a7b82 */ /* 0x000ea20000000800 */
[----:B------:R-:W-:Y:S01]  /*4ae0*/  LOP3.LUT R153, R4, 0x30, R153, 0xf8, !PT ;  /* 0x0000003004997812 */ /* 0x000fe200078ef899 */
[----:B------:R-:W-:Y:S01]  /*4af0*/  IMAD.MOV.U32 R76, RZ, RZ, RZ ;  /* 0x000000ffff4c7224 */ /* 0x000fe200078e00ff */
[----:B------:R-:W-:Y:S01]  /*4b00*/  SEL R165, R165, 0xfffffff0, !P1 ;  /* 0xfffffff0a5a57807 */ /* 0x000fe20004800000 */
[----:B------:R-:W-:Y:S01]  /*4b10*/  IMAD.MOV.U32 R162, RZ, RZ, RZ ;  /* 0x000000ffffa27224 */ /* 0x000fe200078e00ff */
[----:B------:R-:W-:Y:S01]  /*4b20*/  LOP3.LUT R153, R153, 0x1e40, R2, 0xf8, !PT ;  /* 0x00001e4099997812 */ /* 0x000fe200078ef802 */
[----:B------:R-:W-:Y:S01]  /*4b30*/  IMAD.MOV.U32 R169, RZ, RZ, RZ ;  /* 0x000000ffffa97224 */ /* 0x000fe200078e00ff */
[----:B------:R-:W-:Y:S01]  /*4b40*/  LOP3.LUT R167, R167, 0x60, RZ, 0xc0, !PT ;  /* 0x00000060a7a77812 */ /* 0x000fe200078ec0ff */
[----:B------:R-:W4:Y:S01]  /*4b50*/  LDC R155, c[0x0][0xb20] ;  /* 0x0002c800ff9b7b82 */ /* 0x000f220000000800 */
[----:B------:R-:W3:Y:S01]  /*4b60*/  LDS R0, [UR49+0x150] ;  /* 0x00015031ff007984 */ /* 0x000ee20008000800 */
[----:B------:R-:W-:Y:S01]  /*4b70*/  IMAD.MOV.U32 R159, RZ, RZ, RZ ;  /* 0x000000ffff9f7224 */ /* 0x000fe200078e00ff */
[----:B------:R-:W1:Y:S01]  /*4b80*/  LDCU.64 UR52, c[0x0][0x348] ;  /* 0x00006900ff3477ac */ /* 0x000e620008000a00 */
[----:B------:R-:W-:Y:S01]  /*4b90*/  IMAD.U32 R166, RZ, RZ, UR4 ;  /* 0x00000004ffa67e24 */ /* 0x000fe2000f8e00ff */
[----:B------:R-:W1:Y:S03]  /*4ba0*/  LDCU.64 UR38, c[0x0][0x888] ;  /* 0x00011100ff2677ac */ /* 0x000e660008000a00 */
[----:B------:R-:W1:Y:S01]  /*4bb0*/  LDC R73, c[0x0][0xb30] ;  /* 0x0002cc00ff497b82 */ /* 0x000e620000000800 */
[----:B------:R-:W1:Y:S01]  /*4bc0*/  LDCU.64 UR44, c[0x0][0x890] ;  /* 0x00011200ff2c77ac */ /* 0x000e620008000a00 */
[----:B------:R-:W-:-:S06]  /*4bd0*/  UIADD3 UR48, UPT, UPT, UR49, 0x200, URZ ;  /* 0x0000020031307890 */ /* 0x000fcc000fffe0ff */
[----:B------:R-:W1:Y:S08]  /*4be0*/  LDC.64 R148, c[0x0][0xb10] ;  /* 0x0002c400ff947b82 */ /* 0x000e700000000a00 */
[----:B------:R-:W1:Y:S08]  /*4bf0*/  LDC.64 R70, c[0x0][0xb18] ;  /* 0x0002c600ff467b82 */ /* 0x000e700000000a00 */
[----:B------:R-:W1:Y:S08]  /*4c00*/  LDC.64 R68, c[0x0][0xb28] ;  /* 0x0002ca00ff447b82 */ /* 0x000e700000000a00 */
[----:B------:R-:W1:Y:S01]  /*4c10*/  LDC.64 R146, c[0x0][0x8b0] ;  /* 0x00022c00ff927b82 */ /* 0x000e620000000a00 */
[----:B---3--:R-:W-:Y:S01]  /*4c20*/  IMAD.IADD R79, R0, 0x1, R79 ;  /* 0x00000001004f7824 */ /* 0x008fe200078e024f */
[----:B------:R-:W-:-:S04]  /*4c30*/  SHF.R.S32.HI R0, RZ, 0x4, R164 ;  /* 0x00000004ff007819 */ /* 0x000fc800000114a4 */
[----:B------:R-:W-:Y:S02]  /*4c40*/  LEA.HI.SX32 R163, R165, R0, 0x1c ;  /* 0x00000000a5a37211 */ /* 0x000fe400078fe2ff */
[----:B------:R-:W3:Y:S08]  /*4c50*/  LDC.64 R144, c[0x0][0x8a8] ;  /* 0x00022a00ff907b82 */ /* 0x000ef00000000a00 */
[----:B--2-4-:R-:W1:Y:S02]  /*4c60*/  LDC R156, c[0x0][0x374] ;  /* 0x0000dd00ff9c7b82 */ /* 0x014e640000000800 */
.L_x_125:
[----:B------:R-:W-:Y:S02]  /*4c70*/  LEA R0, R169, UR49, 0x3 ;  /* 0x00000031a9007c11 */ /* 0x000fe4000f8e18ff */
[----:B------:R-:W-:Y:S02]  /*4c80*/  SHF.L.U32 R3, R161, 0x1f, RZ ;  /* 0x0000001fa1037819 */ /* 0x000fe400000006ff */
[----:B-1----:R-:W-:Y:S02]  /*4c90*/  LEA R16, R169, UR49, 0x4 ;  /* 0x00000031a9107c11 */ /* 0x002fe4000f8e20ff */
[----:B------:R-:W2:Y:S02]  /*4ca0*/  SYNCS.PHASECHK.TRANS64.TRYWAIT P0, [R0+URZ+0xc0], R3 ;  /* 0x0000c003000075a7 */ /* 0x000ea400080011ff */
[----:B--2---:R-:W-:Y:S05]  /*4cb0*/  @!P0 BRA `(.L_x_84) ;  /* 0x0000006c00d08947 */ /* 0x004fea0003800000 */
.L_x_171:
[----:B------:R-:W4:Y:S01]  /*4cc0*/  LDC.64 R12, c[0x0][0xb10] ;  /* 0x0002c400ff0c7b82 */ /* 0x000f220000000a00 */
[----:B------:R-:W3:Y:S01]  /*4cd0*/  LDS.128 R16, [R16+0x130] ;  /* 0x0001300010107984 */ /* 0x000ee20000000c00 */
[----:B-1----:R-:W-:Y:S01]  /*4ce0*/  ISETP.NE.AND P1, PT, R73, 0x1, PT ;  /* 0x000000014900780c */ /* 0x002fe20003f25270 */
[----:B--2---:R-:W-:Y:S01]  /*4cf0*/  VIADD R0, R0, 0xd0 ;  /* 0x000000d000007836 */ /* 0x004fe20000000000 */
[----:B------:R-:W-:Y:S04]  /*4d00*/  ISETP.GE.AND P0, PT, R72, 0x1, PT ;  /* 0x000000014800780c */ /* 0x000fe80003f06270 */
[----:B------:R-:W1:Y:S01]  /*4d10*/  LDC.64 R10, c[0x0][0xb18] ;  /* 0x0002c600ff0a7b82 */ /* 0x000e620000000a00 */
[----:B------:R-:W-:Y:S01]  /*4d20*/  PRMT R0, RZ, 0x654, R0 ;  /* 0x00000654ff007816 */ /* 0x000fe20000000000 */
[----:B------:R-:W-:Y:S01]  /*4d30*/  @!PT LDS RZ, [RZ] ;  /* 0x00000000fffff984 */ /* 0x000fe20000000800 */
[----:B------:R-:W-:Y:S01]  /*4d40*/  @!PT LDS RZ, [RZ] ;  /* 0x00000000fffff984 */ /* 0x000fe20000000800 */
[----:B------:R-:W-:Y:S01]  /*4d50*/  @!PT LDS RZ, [RZ] ;  /* 0x00000000fffff984 */ /* 0x000fe20000000800 */
[----:B------:R-:W-:Y:S01]  /*4d60*/  @!PT LDS RZ, [RZ] ;  /* 0x00000000fffff984 */ /* 0x000fe20000000800 */
[----:B------:R2:W-:Y:S06]  /*4d70*/  MEMBAR.ALL.CTA ;  /* 0x0000000000007992 */ /* 0x0005ec0000008000 */
[----:B--2---:R-:W2:Y:S01]  /*4d80*/  FENCE.VIEW.ASYNC.S ;  /* 0x00000000000073c6 */ /* 0x004ea20000000000 */
[----:B------:R-:W1:Y:S08]  /*4d90*/  @!P1 LDC R14, c[0x0][0xb20] ;  /* 0x0002c800ff0e9b82 */ /* 0x000e700000000800 */
[----:B------:R-:W1:Y:S01]  /*4da0*/  @!P1 LDC R9, c[0x0][0xb0c] ;  /* 0x0002c300ff099b82 */ /* 0x000e620000000800 */
[----:B--2---:R2:W-:Y:S01]  /*4db0*/  SYNCS.ARRIVE.TRANS64.RED.A1T0 RZ, [R0+URZ], RZ ;  /* 0x000000ff00ff79a7 */ /* 0x0045e200081004ff */
[----:B---3--:R-:W-:Y:S04]  /*4dc0*/  LOP3.LUT P4, RZ, R18, 0x1, RZ, 0xc0, !PT ;  /* 0x0000000112ff7812 */ /* 0x008fe8000788c0ff */
[----:B------:R-:W-:Y:S09]  /*4dd0*/  P2R R168, PR, RZ, 0x10 ;  /* 0x00000010ffa87803 */ /* 0x000ff20000000000 */
[----:B------:R-:W-:Y:S02]  /*4de0*/  @P4 MOV R77, R16 ;  /* 0x00000010004d4202 */ /* 0x000fe40000000f00 */
[----:B------:R-:W-:Y:S01]  /*4df0*/  @P4 LOP3.LUT R75, R17, 0xffff, RZ, 0xc0, !PT ;  /* 0x0000ffff114b4812 */ /* 0x000fe200078ec0ff */
[----:B--2-4-:R-:W-:Y:S06]  /*4e00*/  @!P0 BRA `(.L_x_85) ;  /* 0x0000000000a48947 */ /* 0x014fec0003800000 */
[----:B------:R-:W-:Y:S01]  /*4e10*/  IMAD.HI.U32 R24, R156, R71, RZ ;  /* 0x000000479c187227 */ /* 0x000fe200078e00ff */
[----:B------:R-:W-:Y:S02]  /*4e20*/  ISETP.NE.AND P0, PT, R70, 0x1, PT ;  /* 0x000000014600780c */ /* 0x000fe40003f05270 */
[----:B------:R-:W-:Y:S01]  /*4e30*/  ISETP.NE.AND P2, PT, R72, 0x1, PT ;  /* 0x000000014800780c */ /* 0x000fe20003f45270 */
[-C--:B------:R-:W-:Y:S01]  /*4e40*/  IMAD.HI.U32 R22, R157, R148.reuse, RZ ;  /* 0x000000949d167227 */ /* 0x080fe200078e00ff */
[----:B------:R-:W-:Y:S02]  /*4e50*/  SHF.R.U32.HI R23, RZ, R155, R24 ;  /* 0x0000009bff177219 */ /* 0x000fe40000011618 */
[----:B------:R-:W-:Y:S01]  /*4e60*/  ISETP.NE.AND P3, PT, R74, 0x1, PT ;  /* 0x000000014a00780c */ /* 0x000fe20003f65270 */
[----:B------:R-:W-:Y:S01]  /*4e70*/  IMAD.HI.U32 R28, R75, R71, RZ ;  /* 0x000000474b1c7227 */ /* 0x000fe200078e00ff */
[----:B------:R-:W-:Y:S02]  /*4e80*/  SHF.R.U32.HI R22, RZ, R149, R22 ;  /* 0x00000095ff167219 */ /* 0x000fe40000011616 */
[----:B------:R-:W-:Y:S01]  /*4e90*/  SEL R3, R156, R23, !P0 ;  /* 0x000000179c037207 */ /* 0x000fe20004000000 */
[----:B------:R-:W-:Y:S01]  /*4ea0*/  IMAD.HI.U32 R26, R77, R148, RZ ;  /* 0x000000944d1a7227 */ /* 0x000fe200078e00ff */
[----:B------:R-:W-:Y:S03]  /*4eb0*/  SEL R7, R157, R22, !P3 ;  /* 0x000000169d077207 */ /* 0x000fe60005800000 */
[-C--:B------:R-:W-:Y:S01]  /*4ec0*/  IMAD.HI.U32 R22, R3, R68.reuse, RZ ;  /* 0x0000004403167227 */ /* 0x080fe200078e00ff */
[----:B------:R-:W-:Y:S03]  /*4ed0*/  SHF.R.U32.HI R26, RZ, R149, R26 ;  /* 0x00000095ff1a7219 */ /* 0x000fe6000001161a */
[----:B------:R-:W-:Y:S01]  /*4ee0*/  IMAD.HI.U32 R24, R7, R68, RZ ;  /* 0x0000004407187227 */ /* 0x000fe200078e00ff */
[----:B------:R-:W-:Y:S02]  /*4ef0*/  @P2 SHF.R.U32.HI R3, RZ, R69, R22 ;  /* 0x00000045ff032219 */ /* 0x000fe40000011616 */
[----:B------:R-:W-:Y:S02]  /*4f00*/  SHF.R.U32.HI R22, RZ, R155, R28 ;  /* 0x0000009bff167219 */ /* 0x000fe4000001161c */
[----:B------:R-:W-:Y:S01]  /*4f10*/  @P2 SHF.R.U32.HI R7, RZ, R69, R24 ;  /* 0x00000045ff072219 */ /* 0x000fe20000011618 */
[C---:B------:R-:W-:Y:S01]  /*4f20*/  IMAD R2, R72.reuse, R3, RZ ;  /* 0x0000000348027224 */ /* 0x040fe200078e02ff */
[----:B------:R-:W-:Y:S02]  /*4f30*/  SEL R5, R75, R22, !P0 ;  /* 0x000000164b057207 */ /* 0x000fe40004000000 */
[----:B------:R-:W-:Y:S01]  /*4f40*/  SEL R3, R77, R26, !P3 ;  /* 0x0000001a4d037207 */ /* 0x000fe20005800000 */
[----:B------:R-:W-:Y:S01]  /*4f50*/  IMAD R4, R72, R7, RZ ;  /* 0x0000000748047224 */ /* 0x000fe200078e02ff */
[C---:B------:R-:W-:Y:S01]  /*4f60*/  ISETP.GE.AND P0, PT, R5.reuse, R2, PT ;  /* 0x000000020500720c */ /* 0x040fe20003f06270 */
[----:B------:R-:W-:Y:S03]  /*4f70*/  IMAD.HI.U32 R6, R5, R68, RZ ;  /* 0x0000004405067227 */ /* 0x000fe600078e00ff */
[----:B------:R-:W-:Y:S01]  /*4f80*/  ISETP.GE.OR P0, PT, R3, R4, P0 ;  /* 0x000000040300720c */ /* 0x000fe20000706670 */
[----:B------:R-:W-:Y:S01]  /*4f90*/  IMAD.MOV R4, RZ, RZ, -R3 ;  /* 0x000000ffff047224 */ /* 0x000fe200078e0a03 */
[-C--:B------:R-:W-:Y:S03]  /*4fa0*/  SHF.R.U32.HI R6, RZ, R69.reuse, R6 ;  /* 0x00000045ff067219 */ /* 0x080fe60000011606 */
[----:B------:R-:W-:Y:S01]  /*4fb0*/  IMAD R77, R74, R4, R77 ;  /* 0x000000044a4d7224 */ /* 0x000fe200078e024d */
[----:B------:R-:W-:Y:S05]  /*4fc0*/  SEL R15, R5, R6, !P2 ;  /* 0x00000006050f7207 */ /* 0x000fea0005000000 */
[----:B------:R-:W-:Y:S02]  /*4fd0*/  IMAD.MOV R6, RZ, RZ, -R15 ;  /* 0x000000ffff067224 */ /* 0x000fe400078e0a0f */
[C---:B------:R-:W-:Y:S04]  /*4fe0*/  @!P0 IMAD.HI.U32 R2, R3.reuse, R68, RZ ;  /* 0x0000004403028227 */ /* 0x040fe800078e00ff */
[----:B------:R-:W-:Y:S01]  /*4ff0*/  IMAD R6, R72, R6, R5 ;  /* 0x0000000648067224 */ /* 0x000fe200078e0205 */
[----:B------:R-:W-:Y:S04]  /*5000*/  @!P0 SHF.R.U32.HI R2, RZ, R69, R2 ;  /* 0x00000045ff028219 */ /* 0x000fe80000011602 */
[----:B------:R-:W-:Y:S02]  /*5010*/  @!P0 SEL R0, R3, R2, !P2 ;  /* 0x0000000203008207 */ /* 0x000fe40005000000 */
[----:B------:R-:W-:Y:S02]  /*5020*/  IADD3 R2, PT, PT, -R5, RZ, RZ ;  /* 0x000000ff05027210 */ /* 0x000fe40007ffe1ff */
[----:B------:R-:W-:Y:S01]  /*5030*/  @!P0 IADD3 R8, PT, PT, R15, -R0, RZ ;  /* 0x800000000f088210 */ /* 0x000fe20007ffe0ff */
[----:B------:R-:W-:Y:S02]  /*5040*/  @!P0 IMAD R0, R7, R6, R0 ;  /* 0x0000000607008224 */ /* 0x000fe400078e0200 */
[----:B------:R-:W-:Y:S02]  /*5050*/  IMAD R75, R70, R2, R75 ;  /* 0x00000002464b7224 */ /* 0x000fe400078e024b */
[----:B------:R-:W-:Y:S02]  /*5060*/  @!P0 IMAD R5, R8, R72, R3 ;  /* 0x0000004808058224 */ /* 0x000fe400078e0203 */
[----:B------:R-:W-:Y:S04]  /*5070*/  @!P0 IMAD.MOV.U32 R3, RZ, RZ, R0 ;  /* 0x000000ffff038224 */ /* 0x000fe800078e0000 */
[----:B------:R-:W-:Y:S02]  /*5080*/  IMAD R77, R3, R74, R77 ;  /* 0x0000004a034d7224 */ /* 0x000fe400078e024d */
[----:B------:R-:W-:Y:S07]  /*5090*/  IMAD R75, R5, R70, R75 ;  /* 0x00000046054b7224 */ /* 0x000fee00078e024b */
.L_x_85:
[----:B-1----:R-:W-:Y:S01]  /*50a0*/  @!P1 ISETP.NE.AND P0, PT, R10, 0x1, PT ;  /* 0x000000010a00980c */ /* 0x002fe20003f05270 */
[----:B------:R-:W-:Y:S01]  /*50b0*/  @!P1 IMAD.HI.U32 R0, R77, R12, RZ ;  /* 0x0000000c4d009227 */ /* 0x000fe200078e00ff */
[----:B------:R-:W-:Y:S01]  /*50c0*/  @!P1 ISETP.NE.AND P2, PT, R9, 0x1, PT ;  /* 0x000000010900980c */ /* 0x000fe20003f45270 */
[----:B------:R-:W-:Y:S01]  /*50d0*/  ULOP3.LUT UP0, URZ, UR48, 0x1b0, URZ, 0xc0, !UPT ;  /* 0x000001b030ff7892 */ /* 0x000fe2000f80c0ff */
[----:B------:R-:W-:Y:S01]  /*50e0*/  R2UR UR42, R21 ;  /* 0x00000000152a72ca */ /* 0x000fe200000e0000 */
[----:B------:R-:W-:Y:S01]  /*50f0*/  @!P1 IMAD.HI.U32 R3, R75, R11, RZ ;  /* 0x0000000b4b039227 */ /* 0x000fe200078e00ff */
[----:B------:R-:W-:Y:S02]  /*5100*/  @!P1 SHF.R.U32.HI R0, RZ, R13, R0 ;  /* 0x0000000dff009219 */ /* 0x000fe40000011600 */
[----:B------:R-:W-:Y:S01]  /*5110*/  R2UR UR41, R20 ;  /* 0x00000000142972ca */ /* 0x000fe200000e0000 */
[----:B------:R-:W-:Y:S01]  /*5120*/  VIADD R169, R169, 0x1 ;  /* 0x00000001a9a97836 */ /* 0x000fe20000000000 */
[----:B------:R-:W-:Y:S02]  /*5130*/  @!P1 SHF.R.U32.HI R2, RZ, R14, R3 ;  /* 0x0000000eff029219 */ /* 0x000fe40000011603 */
[----:B------:R-:W-:Y:S02]  /*5140*/  @!P1 SEL R3, R77, R0, !P2 ;  /* 0x000000004d039207 */ /* 0x000fe40005000000 */
[----:B------:R-:W-:Y:S02]  /*5150*/  @!P1 SEL R2, R75, R2, !P0 ;  /* 0x000000024b029207 */ /* 0x000fe40004000000 */
[----:B------:R-:W-:Y:S01]  /*5160*/  @P4 SHF.R.U32.HI R158, RZ, 0x10, R17 ;  /* 0x00000010ff9e4819 */ /* 0x000fe20000011611 */
[----:B------:R-:W-:Y:S02]  /*5170*/  USHF.L.U32 UR42, UR42, 0x7, URZ ;  /* 0x000000072a2a7899 */ /* 0x000fe400080006ff */
[----:B------:R-:W-:Y:S02]  /*5180*/  @!P1 IMAD.IADD R0, R2, 0x1, -R3 ;  /* 0x0000000102009824 */ /* 0x000fe400078e0a03 */
[----:B------:R-:W-:Y:S01]  /*5190*/  @!P1 IMAD.IADD R2, R3, 0x1, -R2 ;  /* 0x0000000103029824 */ /* 0x000fe200078e0a02 */
[----:B------:R-:W-:Y:S01]  /*51a0*/  USHF.L.U32 UR41, UR41, 0x8, URZ ;  /* 0x0000000829297899 */ /* 0x000fe200080006ff */
[----:B------:R-:W-:Y:S02]  /*51b0*/  @!P1 IMAD R77, R0, R9, R77 ;  /* 0x00000009004d9224 */ /* 0x000fe400078e024d */
[----:B------:R-:W-:Y:S01]  /*51c0*/  @!P1 IMAD R75, R2, R10, R75 ;  /* 0x0000000a024b9224 */ /* 0x000fe200078e024b */
[----:B------:R-:W-:Y:S08]  /*51d0*/  BRA.U !UP0, `(.L_x_86) ;  /* 0x0000000108407547 */ /* 0x000ff0000b800000 */
[----:B------:R-:W1:Y:S01]  /*51e0*/  LDCU.64 UR8, c[0x4][0x88] ;  /* 0x01001100ff0877ac */ /* 0x000e620008000a00 */
[----:B------:R-:W-:Y:S01]  /*51f0*/  MOV R3, 0x0 ;  /* 0x0000000000037802 */ /* 0x000fe20000000f00 */
[----:B------:R-:W-:Y:S02]  /*5200*/  HFMA2 R12, -RZ, RZ, 0, 5.9604644775390625e-08 ;  /* 0x00000001ff0c7431 */ /* 0x000fe400000001ff */
[----:B------:R-:W-:Y:S02]  /*5210*/  IMAD.MOV.U32 R8, RZ, RZ, 0x70 ;  /* 0x00000070ff087424 */ /* 0x000fe400078e00ff */
[----:B------:R-:W-:Y:S01]  /*5220*/  IMAD.MOV.U32 R13, RZ, RZ, RZ ;  /* 0x000000ffff0d7224 */ /* 0x000fe200078e00ff */
[----:B------:R-:W2:Y:S01]  /*5230*/  LDCU.64 UR6, c[0x4][0x90] ;  /* 0x01001200ff0677ac */ /* 0x000ea20008000a00 */
[----:B------:R-:W3:Y:S01]  /*5240*/  LDC.64 R2, c[0x4][R3] ;  /* 0x0100000003027b82 */ /* 0x000ee20000000a00 */
[----:B------:R-:W4:Y:S01]  /*5250*/  LDCU.64 UR4, c[0x4][0x8] ;  /* 0x01000100ff0477ac */ /* 0x000f220008000a00 */
[----:B-1----:R-:W-:Y:S01]  /*5260*/  MOV R5, UR9 ;  /* 0x0000000900057c02 */ /* 0x002fe20008000f00 */
[----:B------:R-:W-:Y:S01]  /*5270*/  IMAD.U32 R4, RZ, RZ, UR8 ;  /* 0x00000008ff047e24 */ /* 0x000fe2000f8e00ff */
[----:B--2---:R-:W-:Y:S01]  /*5280*/  MOV R7, UR7 ;  /* 0x0000000700077c02 */ /* 0x004fe20008000f00 */
[----:B------:R-:W-:Y:S01]  /*5290*/  IMAD.U32 R6, RZ, RZ, UR6 ;  /* 0x00000006ff067e24 */ /* 0x000fe2000f8e00ff */
[----:B----4-:R-:W-:Y:S01]  /*52a0*/  MOV R11, UR5 ;  /* 0x00000005000b7c02 */ /* 0x010fe20008000f00 */
[----:B------:R-:W-:Y:S02]  /*52b0*/  IMAD.U32 R10, RZ, RZ, UR4 ;  /* 0x00000004ff0a7e24 */ /* 0x000fe4000f8e00ff */
[----:B------:R-:W-:Y:S07]  /*52c0*/  LEPC R20, `(.L_x_86) ;  /* 0x000000001014794e */ /* 0x000fee0000000000 */
[----:B---3-5:R-:W-:Y:S05]  /*52d0*/  CALL.ABS.NOINC R2 ;  /* 0x0000000002007343 */ /* 0x028fea0003c00000 */
.L_x_86:
[----:B------:R-:W-:Y:S01]  /*52e0*/  LOP3.LUT P0, RZ, R166, 0x1b0, RZ, 0xc0, !PT ;  /* 0x000001b0a6ff7812 */ /* 0x000fe2000780c0ff */
[----:B------:R-:W-:Y:S11]  /*52f0*/  BSSY.RECONVERGENT B6, `(.L_x_87) ;  /* 0x0000013000067945 */ /* 0x000ff60003800200 */
[----:B------:R-:W-:Y:S01]  /*5300*/  @!UPT UIADD3 URZ, UPT, UPT, URZ, URZ, URZ ;  /* 0x000000fffffff290 */ /* 0x000fe2000fffe0ff */
[----:B------:R-:W-:Y:S05]  /*5310*/  @!P0 BRA `(.L_x_88) ;  /* 0x0000000000408947 */ /* 0x000fea0003800000 */
        /* <DEDUP_REMOVED lines=16> */
.L_x_88:
[----:B------:R-:W-:Y:S05]  /*5420*/  BSYNC.RECONVERGENT B6 ;  /* 0x0000000000067941 */ /* 0x000fea0003800200 */
.L_x_87:
[----:B------:R-:W-:Y:S01]  /*5430*/  ISETP.NE.U32.AND P4, PT, R146, RZ, PT ;  /* 0x000000ff9200720c */ /* 0x000fe20003f85070 */
[----:B------:R-:W-:Y:S01]  /*5440*/  UISETP.NE.AND UP2, UPT, UR50, URZ, UPT ;  /* 0x000000ff3200728c */ /* 0x000fe2000bf45270 */
[----:B------:R-:W-:Y:S01]  /*5450*/  ISETP.NE.U32.AND P2, PT, RZ, UR38, PT ;  /* 0x00000026ff007c0c */ /* 0x000fe2000bf45070 */
[----:B------:R-:W-:Y:S01]  /*5460*/  UISETP.NE.U32.AND UP1, UPT, UR44, URZ, UPT ;  /* 0x000000ff2c00728c */ /* 0x000fe2000bf25070 */
[----:B------:R-:W-:Y:S01]  /*5470*/  ISETP.NE.AND.EX P4, PT, R147, RZ, PT, P4 ;  /* 0x000000ff9300720c */ /* 0x000fe20003f85340 */
[----:B------:R-:W-:Y:S01]  /*5480*/  UPLOP3.LUT UP0, UPT, UPT, UPT, UPT, 0x40, 0x4 ;  /* 0x000000000004789c */ /* 0x000fe20003f0e870 */
[----:B------:R-:W-:Y:S01]  /*5490*/  ISETP.NE.AND.EX P2, PT, RZ, UR39, PT, P2 ;  /* 0x00000027ff007c0c */ /* 0x000fe2000bf45320 */
[----:B------:R-:W-:Y:S01]  /*54a0*/  UISETP.NE.AND.EX UP1, UPT, UR45, URZ, UPT, UP1 ;  /* 0x000000ff2d00728c */ /* 0x000fe2000bf25310 */
[----:B------:R-:W-:Y:S04]  /*54b0*/  PLOP3.LUT P1, PT, PT, PT, UP2, 0x80, 0x8 ;  /* 0x000000000008781c */ /* 0x000fe80003f2f028 */
[----:B------:R-:W-:Y:S06]  /*54c0*/  @UP2 UPLOP3.LUT UP0, UPT, UPT, UPT, UP1, 0x80, 0x8 ;  /* 0x000000000008289c */ /* 0x000fec0003f0f010 */
[----:B------:R-:W-:Y:S01]  /*54d0*/  PLOP3.LUT P0, PT, PT, PT, UP0, 0x80, 0x8 ;  /* 0x000000000008781c */ /* 0x000fe20003f0f008 */
[----:B------:R-:W-:Y:S01]  /*54e0*/  @!UPT UIADD3 URZ, UPT, UPT, URZ, URZ, URZ ;  /* 0x000000fffffff290 */ /* 0x000fe2000fffe0ff */
[----:B------:R-:W-:Y:S11]  /*54f0*/  BRA.U !UP1, `(.L_x_89) ;  /* 0x0000000109387547 */ /* 0x000ff6000b800000 */
[----:B------:R-:W-:Y:S01]  /*5500*/  UISETP.NE.U32.AND UP0, UPT, UR38, URZ, UPT ;  /* 0x000000ff2600728c */ /* 0x000fe2000bf05070 */
[----:B------:R-:W-:Y:S02]  /*5510*/  HFMA2 R0, -RZ, RZ, 0, 5.9604644775390625e-08 ;  /* 0x00000001ff007431 */ /* 0x000fe400000001ff */
[----:B------:R-:W-:Y:S01]  /*5520*/  IMAD.MOV.U32 R151, RZ, RZ, 0x1 ;  /* 0x00000001ff977424 */ /* 0x000fe200078e00ff */
[----:B------:R-:W-:Y:S06]  /*5530*/  UISETP.NE.AND.EX UP0, UPT, UR39, URZ, UPT, UP0 ;  /* 0x000000ff2700728c */ /* 0x000fec000bf05300 */
[----:B------:R-:W-:Y:S05]  /*5540*/  PLOP3.LUT P3, PT, PT, PT, UP0, 0x80, 0x8 ;  /* 0x000000000008781c */ /* 0x000fea0003f6f008 */
[----:B------:R-:W1:Y:S01]  /*5550*/  @UP0 LDCU.64 UR6, c[0x0][0x888] ;  /* 0x00011100ff0607ac */ /* 0x000e620008000a00 */
[----:B------:R-:W-:Y:S07]  /*5560*/  @UP0 UIMAD UR4, UR36, UR44, URZ ;  /* 0x0000002c240402a4 */ /* 0x000fee000f8e02ff */
[----:B------:R-:W-:Y:S01]  /*5570*/  @!P3 PRMT R151, R0, 0x7610, R151 ;  /* 0x000076100097b816 */ /* 0x000fe20000000097 */
[----:B-1----:R-:W-:Y:S03]  /*5580*/  @UP0 UIMAD.WIDE UR6, UR4, 0x4, UR6 ;  /* 0x00000004040608a5 */ /* 0x002fe6000f8e0206 */
[----:B------:R-:W1:Y:S03]  /*5590*/  @!UP0 LDCU UR4, c[0x0][0x880] ;  /* 0x00011000ff0487ac */ /* 0x000e660008000800 */
[----:B------:R-:W-:Y:S01]  /*55a0*/  IMAD.U32 R2, RZ, RZ, UR6 ;  /* 0x00000006ff027e24 */ /* 0x000fe2000f8e00ff */
[----:B------:R-:W-:Y:S05]  /*55b0*/  MOV R3, UR7 ;  /* 0x0000000700037c02 */ /* 0x000fea0008000f00 */
[----:B-----5:R2:W5:Y:S02]  /*55c0*/  @P3 LDG.E R82, desc[UR46][R2.64] ;  /* 0x0000002e02523981 */ /* 0x020564000c1e1900 */
[----:B-12---:R-:W-:Y:S02]  /*55d0*/  @!P3 IMAD.U32 R82, RZ, RZ, UR4 ;  /* 0x00000004ff52be24 */ /* 0x006fe4000f8e00ff */
.L_x_89:
[----:B------:R-:W-:Y:S05]  /*55e0*/  @!P4 BRA `(.L_x_90) ;  /* 0x000000000020c947 */ /* 0x000fea0003800000 */
[----:B------:R-:W-:Y:S04]  /*55f0*/  ISETP.NE.U32.AND P3, PT, R144, RZ, PT ;  /* 0x000000ff9000720c */ /* 0x000fe80003f65070 */
[----:B------:R-:W-:Y:S11]  /*5600*/  ISETP.NE.AND.EX P3, PT, R145, RZ, PT, P3 ;  /* 0x000000ff9100720c */ /* 0x000ff60003f65330 */
[----:B------:R-:W-:Y:S02]  /*5610*/  @!UPT UIADD3 URZ, UPT, UPT, URZ, URZ, URZ ;  /* 0x000000fffffff290 */ /* 0x000fe4000fffe0ff */
[----:B------:R-:W1:Y:S01]  /*5620*/  @P3 LDC.64 R2, c[0x0][0x8a8] ;  /* 0x00022a00ff023b82 */ /* 0x000e620000000a00 */
[----:B------:R-:W-:Y:S04]  /*5630*/  @P3 IMAD R0, R146, UR36, RZ ;  /* 0x0000002492003c24 */ /* 0x000fe8000f8e02ff */
[----:B-1----:R-:W-:Y:S05]  /*5640*/  @P3 IMAD.WIDE R2, R0, 0x4, R2 ;  /* 0x0000000400023825 */ /* 0x002fea00078e0202 */
[----:B-----5:R1:W5:Y:S02]  /*5650*/  @P3 LDG.E R78, desc[UR46][R2.64] ;  /* 0x0000002e024e3981 */ /* 0x020364000c1e1900 */
[----:B-1----:R-:W2:Y:S02]  /*5660*/  @!P3 LDC R78, c[0x0][0x8a0] ;  /* 0x00022800ff4ebb82 */ /* 0x002ea40000000800 */
.L_x_90:
[----:B-----5:R-:W-:Y:S01]  /*5670*/  ISETP.NE.AND P4, PT, R82, RZ, PT ;  /* 0x000000ff5200720c */ /* 0x020fe20003f85270 */
[----:B------:R-:W-:Y:S01]  /*5680*/  BSSY B1, `(.L_x_91) ;  /* 0x0000048000017945 */ /* 0x000fe20003800000 */
[----:B------:R-:W-:Y:S01]  /*5690*/  SEL R7, RZ, 0xffffffff, P2 ;  /* 0xffffffffff077807 */ /* 0x000fe20001000000 */
[----:B------:R-:W-:Y:S01]  /*56a0*/  IMAD.MOV.U32 R109, RZ, RZ, 0x1 ;  /* 0x00000001ff6d7424 */ /* 0x000fe200078e00ff */
[----:B------:R-:W-:Y:S01]  /*56b0*/  LOP3.LUT P3, RZ, R151, 0xff, RZ, 0xc0, !PT ;  /* 0x000000ff97ff7812 */ /* 0x000fe2000786c0ff */
[----:B------:R-:W-:Y:S01]  /*56c0*/  IMAD R80, R76, 0x100, R79 ;  /* 0x000001004c507824 */ /* 0x000fe200078e024f */
[----:B------:R-:W-:Y:S02]  /*56d0*/  @P1 SEL R0, RZ, 0xffffffff, P4 ;  /* 0xffffffffff001807 */ /* 0x000fe40002000000 */
[----:B------:R-:W-:Y:S02]  /*56e0*/  CS2R R98, SRZ ;  /* 0x0000000000627805 */ /* 0x000fe4000001ff00 */
[----:B------:R-:W-:Y:S02]  /*56f0*/  LEA R3, R160, UR49, 0x3 ;  /* 0x00000031a0037c11 */ /* 0x000fe4000f8e18ff */
[----:B------:R-:W-:Y:S02]  /*5700*/  CS2R R96, SRZ ;  /* 0x0000000000607805 */ /* 0x000fe4000001ff00 */
[----:B------:R-:W-:Y:S02]  /*5710*/  @P0 SEL R0, R7, R0, !P3 ;  /* 0x0000000007000207 */ /* 0x000fe40005800000 */
[----:B------:R-:W-:Y:S02]  /*5720*/  CS2R R94, SRZ ;  /* 0x00000000005e7805 */ /* 0x000fe4000001ff00 */
[----:B------:R-:W-:Y:S02]  /*5730*/  LEA R108, R76, UR49, 0x3 ;  /* 0x000000314c6c7c11 */ /* 0x000fe4000f8e18ff */
[----:B------:R-:W-:Y:S02]  /*5740*/  CS2R R92, SRZ ;  /* 0x00000000005c7805 */ /* 0x000fe4000001ff00 */
[----:B------:R-:W-:Y:S02]  /*5750*/  @P1 LOP3.LUT R0, R0, 0x1, RZ, 0xc0, !PT ;  /* 0x0000000100001812 */ /* 0x000fe400078ec0ff */
[----:B------:R-:W-:Y:S02]  /*5760*/  CS2R R90, SRZ ;  /* 0x00000000005a7805 */ /* 0x000fe4000001ff00 */
[----:B------:R-:W-:Y:S02]  /*5770*/  SHF.L.U32 R5, R162, 0x1f, RZ ;  /* 0x0000001fa2057819 */ /* 0x000fe400000006ff */
[----:B------:R-:W-:Y:S02]  /*5780*/  CS2R R88, SRZ ;  /* 0x0000000000587805 */ /* 0x000fe4000001ff00 */
[----:B------:R-:W-:Y:S02]  /*5790*/  ISETP.NE.U32.OR P6, PT, R0, 0x1, !P1 ;  /* 0x000000010000780c */ /* 0x000fe40004fc5470 */
[----:B------:R-:W-:Y:S02]  /*57a0*/  CS2R R102, SRZ ;  /* 0x0000000000667805 */ /* 0x000fe4000001ff00 */
[----:B------:R-:W-:Y:S02]  /*57b0*/  PLOP3.LUT P2, PT, PT, PT, UP1, 0x80, 0x8 ;  /* 0x000000000008781c */ /* 0x000fe40003f4f018 */
[----:B------:R-:W-:Y:S02]  /*57c0*/  CS2R R100, SRZ ;  /* 0x0000000000647805 */ /* 0x000fe4000001ff00 */
[----:B------:R-:W-:Y:S02]  /*57d0*/  SEL R0, RZ, 0xffffffff, P4 ;  /* 0xffffffffff007807 */ /* 0x000fe40002000000 */
[----:B------:R-:W-:Y:S03]  /*57e0*/  P2R R117, PR, RZ, 0x40 ;  /* 0x00000040ff757803 */ /* 0x000fe60000000000 */
[----:B------:R-:W-:Y:S04]  /*57f0*/  @P6 SHF.L.U32 R2, R159, 0x1f, RZ ;  /* 0x0000001f9f026819 */ /* 0x000fe800000006ff */
[----:B------:R-:W-:Y:S01]  /*5800*/  @P2 SEL R0, R7, R0, !P3 ;  /* 0x0000000007002207 */ /* 0x000fe20005800000 */
[----:B------:R-:W1:Y:S03]  /*5810*/  @P6 SYNCS.PHASECHK.TRANS64.TRYWAIT P1, [R3+URZ+0x70], R2 ;  /* 0x00007002030065a7 */ /* 0x000e6600080211ff */
[----:B------:R-:W-:Y:S04]  /*5820*/  LOP3.LUT R0, R0, 0x1, RZ, 0xc0, !PT ;  /* 0x0000000100007812 */ /* 0x000fe800078ec0ff */
[----:B------:R-:W-:Y:S04]  /*5830*/  ISETP.NE.U32.AND P5, PT, R0, 0x1, PT ;  /* 0x000000010000780c */ /* 0x000fe80003fa5070 */
[----:B------:R-:W-:Y:S01]  /*5840*/  P2R R110, PR, RZ, 0x20 ;  /* 0x00000020ff6e7803 */ /* 0x000fe20000000000 */
[----:B------:R3:W4:Y:S01]  /*5850*/  SYNCS.PHASECHK.TRANS64.TRYWAIT P0, [R108+URZ+0xe0], R5 ;  /* 0x0000e0056c0075a7 */ /* 0x00072200080011ff */
[----:B-1----:R-:W-:Y:S01]  /*5860*/  @P6 SEL R109, RZ, 0x1, !P1 ;  /* 0x00000001ff6d6807 */ /* 0x002fe20004800000 */
[----:B---3--:R-:W-:Y:S06]  /*5870*/  @!P6 BRA `(.L_x_92) ;  /* 0x0000000000a0e947 */ /* 0x008fec0003800000 */
[----:B------:R-:W-:Y:S01]  /*5880*/  @P5 IMAD R7, R160, 0x2000, R153 ;  /* 0x00002000a0075824 */ /* 0x000fe200078e0299 */
[----:B------:R-:W-:Y:S01]  /*5890*/  ISETP.NE.AND P1, PT, R109, RZ, PT ;  /* 0x000000ff6d00720c */ /* 0x000fe20003f25270 */
[----:B------:R-:W-:Y:S01]  /*58a0*/  BSSY B0, `(.L_x_93) ;  /* 0x0000011000007945 */ /* 0x000fe20003800000 */
[----:B------:R-:W-:Y:S01]  /*58b0*/  CS2R R102, SRZ ;  /* 0x0000000000667805 */ /* 0x000fe2000001ff00 */
[----:B------:R-:W-:Y:S01]  /*58c0*/  @P5 VIADD R2, R7, UR49 ;  /* 0x0000003107025c36 */ /* 0x000fe20008000000 */
[----:B------:R-:W-:Y:S02]  /*58d0*/  CS2R R100, SRZ ;  /* 0x0000000000647805 */ /* 0x000fe4000001ff00 */
[----:B------:R-:W-:Y:S02]  /*58e0*/  CS2R R90, SRZ ;  /* 0x00000000005a7805 */ /* 0x000fe4000001ff00 */
[----:B------:R-:W-:Y:S01]  /*58f0*/  CS2R R88, SRZ ;  /* 0x0000000000587805 */ /* 0x000fe2000001ff00 */
[--C-:B------:R-:W-:Y:S01]  /*5900*/  @P5 IMAD.IADD R6, R165, 0x1, R2.reuse ;  /* 0x00000001a5065824 */ /* 0x100fe200078e0202 */
[----:B------:R-:W-:Y:S01]  /*5910*/  CS2R R94, SRZ ;  /* 0x00000000005e7805 */ /* 0x000fe2000001ff00 */
[--C-:B------:R-:W-:Y:S01]  /*5920*/  @P5 IMAD.IADD R4, R164, 0x1, R2.reuse ;  /* 0x00000001a4045824 */ /* 0x100fe200078e0202 */
[----:B------:R-:W-:Y:S01]  /*5930*/  CS2R R92, SRZ ;  /* 0x00000000005c7805 */ /* 0x000fe2000001ff00 */
[----:B------:R-:W-:Y:S01]  /*5940*/  @P5 IMAD R2, R163, 0x10, R2 ;  /* 0x00000010a3025824 */ /* 0x000fe200078e0202 */
[----:B------:R-:W-:Y:S02]  /*5950*/  CS2R R98, SRZ ;  /* 0x0000000000627805 */ /* 0x000fe4000001ff00 */
[----:B------:R-:W-:Y:S01]  /*5960*/  CS2R R96, SRZ ;  /* 0x0000000000607805 */ /* 0x000fe2000001ff00 */
[----:B------:R-:W-:Y:S06]  /*5970*/  @P1 BRA `(.L_x_94) ;  /* 0x00000000000c1947 */ /* 0x000fec0003800000 */
[----:B------:R-:W-:Y:S04]  /*5980*/  SHF.L.U32 R0, R159, 0x1f, RZ ;  /* 0x0000001f9f007819 */ /* 0x000fe800000006ff */
[----:B------:R-:W1:Y:S02]  /*5990*/  SYNCS.PHASECHK.TRANS64.TRYWAIT P1, [R3+URZ+0x70], R0 ;  /* 0x00007000030075a7 */ /* 0x000e6400080211ff */
[----:B-1----:R-:W-:Y:S05]  /*59a0*/  @!P1 BRA `(.L_x_95) ;  /* 0x0000006000a89947 */ /* 0x002fea0003800000 */
.L_x_94:
[----:B------:R-:W-:Y:S05]  /*59b0*/  BSYNC B0 ;  /* 0x0000000000007941 */ /* 0x000fea0003800000 */
.L_x_93:
[----:B------:R-:W-:Y:S01]  /*59c0*/  ISETP.NE.AND P1, PT, R110, RZ, PT ;  /* 0x000000ff6e00720c */ /* 0x000fe20003f25270 */
[----:B-1----:R-:W-:Y:S02]  /*59d0*/  VIADD R3, R3, 0x90 ;  /* 0x0000009003037836 */ /* 0x002fe40000000000 */
[----:B------:R-:W-:Y:S02]  /*59e0*/  IMAD.U32 R0, RZ, RZ, UR37 ;  /* 0x00000025ff007e24 */ /* 0x000fe4000f8e00ff */
[----:B------:R-:W-:Y:S03]  /*59f0*/  VIADD R160, R160, 0x1 ;  /* 0x00000001a0a07836 */ /* 0x000fe60000000000 */
[----:B------:R-:W-:Y:S05]  /*5a00*/  PRMT R0, R0, 0x654, R3 ;  /* 0x0000065400007816 */ /* 0x000fea0000000003 */
[----:B------:R1:W3:Y:S04]  /*5a10*/  @P1 LDS.128 R100, [R7+UR49+0x200] ;  /* 0x0002003107641984 */ /* 0x0002e80008000c00 */
[----:B------:R1:W1:Y:S04]  /*5a20*/  @P1 LDS.128 R88, [R6+0x200] ;  /* 0x0002000006581984 */ /* 0x0002680000000c00 */
[----:B------:R1:W1:Y:S04]  /*5a30*/  @P1 LDS.128 R92, [R4+0x200] ;  /* 0x00020000045c1984 */ /* 0x0002680000000c00 */
[----:B------:R1:W1:Y:S01]  /*5a40*/  @P1 LDS.128 R96, [R2+0x200] ;  /* 0x0002000002601984 */ /* 0x0002620000000c00 */
[C---:B------:R-:W-:Y:S01]  /*5a50*/  ISETP.NE.AND P1, PT, R160.reuse, 0x4, PT ;  /* 0x00000004a000780c */ /* 0x040fe20003f25270 */
[----:B------:R-:W-:Y:S01]  /*5a60*/  @!PT LDS RZ, [RZ] ;  /* 0x00000000fffff984 */ /* 0x000fe20000000800 */
[----:B------:R-:W-:Y:S01]  /*5a70*/  @!PT LDS RZ, [RZ] ;  /* 0x00000000fffff984 */ /* 0x000fe20000000800 */
[----:B------:R-:W-:Y:S01]  /*5a80*/  @!PT LDS RZ, [RZ] ;  /* 0x00000000fffff984 */ /* 0x000fe20000000800 */
[----:B------:R-:W-:Y:S01]  /*5a90*/  @!PT LDS RZ, [RZ] ;  /* 0x00000000fffff984 */ /* 0x000fe20000000800 */
[----:B------:R5:W-:Y:S06]  /*5aa0*/  MEMBAR.ALL.CTA ;  /* 0x0000000000007992 */ /* 0x000bec0000008000 */
[----:B-----5:R-:W5:Y:S01]  /*5ab0*/  FENCE.VIEW.ASYNC.S ;  /* 0x00000000000073c6 */ /* 0x020f620000000000 */
[----:B------:R-:W-:Y:S01]  /*5ac0*/  SEL R160, R160, RZ, P1 ;  /* 0x000000ffa0a07207 */ /* 0x000fe20000800000 */
[----:B-----5:R5:W-:Y:S02]  /*5ad0*/  SYNCS.ARRIVE.TRANS64.RED.A1T0 RZ, [R0+URZ], RZ ;  /* 0x000000ff00ff79a7 */ /* 0x020be400081004ff */
[----:B-----5:R-:W-:Y:S04]  /*5ae0*/  SEL R0, RZ, 0x1, P1 ;  /* 0x00000001ff007807 */ /* 0x020fe80000800000 */
[----:B---3--:R-:W-:Y:S02]  /*5af0*/  LOP3.LUT R159, R159, R0, RZ, 0x3c, !PT ;  /* 0x000000009f9f7212 */ /* 0x008fe400078e3cff */
.L_x_92:
[----:B------:R-:W-:Y:S05]  /*5b00*/  BSYNC B1 ;  /* 0x0000000000017941 */ /* 0x000fea0003800000 */
.L_x_91:
[----:B------:R-:W-:Y:S04]  /*5b10*/  SHF.R.U32.HI R3, RZ, 0x15, R80 ;  /* 0x00000015ff037819 */ /* 0x000fe80000011650 */
[----:B------:R-:W-:Y:S01]  /*5b20*/  LOP3.LUT P1, RZ, R3, 0x3, R154, 0x48, !PT ;  /* 0x0000000303ff7812 */ /* 0x000fe2000782489a */
[----:B------:R-:W-:Y:S01]  /*5b30*/  @!UPT UIADD3 URZ, UPT, UPT, URZ, URZ, URZ ;  /* 0x000000fffffff290 */ /* 0x000fe2000fffe0ff */
[----:B----4-:R-:W-:Y:S11]  /*5b40*/  @P0 BRA `(.L_x_96) ;  /* 0x0000000000080947 */ /* 0x010ff60003800000 */
[----:B------:R-:W3:Y:S02]  /*5b50*/  SYNCS.PHASECHK.TRANS64.TRYWAIT P0, [R108+URZ+0xe0], R5 ;  /* 0x0000e0056c0075a7 */ /* 0x000ee400080011ff */
[----:B---3--:R-:W-:Y:S05]  /*5b60*/  @!P0 BRA `(.L_x_97) ;  /* 0x00000060004c8947 */ /* 0x008fea0003800000 */
.L_x_96:
[----:B------:R-:W-:Y:S05]  /*5b70*/  @!P1 BRA `(.L_x_98) ;  /* 0x0000000000409947 */ /* 0x000fea0003800000 */
[----:B------:R-:W3:Y:S01]  /*5b80*/  LDCU.64 UR8, c[0x4][0x78] ;  /* 0x01000f00ff0877ac */ /* 0x000ee20008000a00 */
[----:B------:R-:W-:Y:S01]  /*5b90*/  MOV R3, 0x0 ;  /* 0x0000000000037802 */ /* 0x000fe20000000f00 */
[----:B------:R-:W-:Y:S02]  /*5ba0*/  HFMA2 R12, -RZ, RZ, 0, 5.9604644775390625e-08 ;  /* 0x00000001ff0c7431 */ /* 0x000fe400000001ff */
[----:B------:R-:W-:Y:S02]  /*5bb0*/  IMAD.MOV.U32 R8, RZ, RZ, 0x192 ;  /* 0x00000192ff087424 */ /* 0x000fe400078e00ff */
[----:B------:R-:W-:Y:S01]  /*5bc0*/  IMAD.MOV.U32 R13, RZ, RZ, RZ ;  /* 0x000000ffff0d7224 */ /* 0x000fe200078e00ff */
[----:B------:R-:W4:Y:S01]  /*5bd0*/  LDCU.64 UR6, c[0x4][0x80] ;  /* 0x01001000ff0677ac */ /* 0x000f220008000a00 */
[----:B-1----:R-:W1:Y:S01]  /*5be0*/  LDC.64 R2, c[0x4][R3] ;  /* 0x0100000003027b82 */ /* 0x002e620000000a00 */
[----:B------:R-:W5:Y:S01]  /*5bf0*/  LDCU.64 UR4, c[0x4][0x18] ;  /* 0x01000300ff0477ac */ /* 0x000f620008000a00 */
[----:B---3--:R-:W-:Y:S01]  /*5c00*/  MOV R5, UR9 ;  /* 0x0000000900057c02 */ /* 0x008fe20008000f00 */
[----:B------:R-:W-:Y:S01]  /*5c10*/  IMAD.U32 R4, RZ, RZ, UR8 ;  /* 0x00000008ff047e24 */ /* 0x000fe2000f8e00ff */
[----:B----4-:R-:W-:Y:S01]  /*5c20*/  MOV R7, UR7 ;  /* 0x0000000700077c02 */ /* 0x010fe20008000f00 */
[----:B------:R-:W-:Y:S01]  /*5c30*/  IMAD.U32 R6, RZ, RZ, UR6 ;  /* 0x00000006ff067e24 */ /* 0x000fe2000f8e00ff */
[----:B-----5:R-:W-:Y:S01]  /*5c40*/  MOV R11, UR5 ;  /* 0x00000005000b7c02 */ /* 0x020fe20008000f00 */
[----:B------:R-:W-:Y:S02]  /*5c50*/  IMAD.U32 R10, RZ, RZ, UR4 ;  /* 0x00000004ff0a7e24 */ /* 0x000fe4000f8e00ff */
[----:B------:R-:W-:Y:S07]  /*5c60*/  LEPC R20, `(.L_x_98) ;  /* 0x000000001014794e */ /* 0x000fee0000000000 */
[----:B-12---:R-:W-:Y:S05]  /*5c70*/  CALL.ABS.NOINC R2 ;  /* 0x0000000002007343 */ /* 0x006fea0003c00000 */
.L_x_98:
[----:B------:R-:W-:Y:S01]  /*5c80*/  SHF.L.U32 R83, R100, 0x10, RZ ;  /* 0x0000001064537819 */ /* 0x000fe200000006ff */
[----:B------:R-:W-:Y:S05]  /*5c90*/  WARPSYNC.ALL ;  /* 0x0000000000007948 */ /* 0x000fea0003800000 */
[----:B------:R-:W-:Y:S01]  /*5ca0*/  R2UR UR4, R80 ;  /* 0x00000000500472ca */ /* 0x000fe200000e0000 */
[----:B------:R-:W-:Y:S01]  /*5cb0*/  BSSY.RECONVERGENT B0, `(.L_x_99) ;  /* 0x0000121000007945 */ /* 0x000fe20003800200 */
[----:B------:R-:W-:Y:S02]  /*5cc0*/  IADD3 R111, PT, PT, R153, UR49, RZ ;  /* 0x00000031996f7c10 */ /* 0x000fe4000fffe0ff */
[----:B------:R-:W-:Y:S02]  /*5cd0*/  SHF.L.U32 R116, R163, 0x4, RZ ;  /* 0x00000004a3747819 */ /* 0x000fe400000006ff */
[-C--:B------:R-:W-:Y:S02]  /*5ce0*/  IADD3 R172, PT, PT, R165, R111.reuse, RZ ;  /* 0x0000006fa5ac7210 */ /* 0x080fe40007ffe0ff */
[----:B------:R-:W-:Y:S02]  /*5cf0*/  IADD3 R171, PT, PT, R164, R111, RZ ;  /* 0x0000006fa4ab7210 */ /* 0x000fe40007ffe0ff */
[----:B------:R-:W-:Y:S02]  /*5d00*/  IADD3 R170, PT, PT, R111, R116, RZ ;  /* 0x000000746faa7210 */ /* 0x000fe40007ffe0ff */
[C---:B------:R-:W-:Y:S01]  /*5d10*/  PRMT R81, R100.reuse, 0x8880, RZ ;  /* 0x0000888064517816 */ /* 0x040fe200000000ff */
[----:B-1-3--:R-:W2:Y:S01]  /*5d20*/  LDTM.x64 R4, tmem[UR4] ;  /* 0x00000004000479ee */ /* 0x00aea20008340000 */
[----:B------:R-:W-:Y:S02]  /*5d30*/  SHF.R.S32.HI R83, RZ, 0x18, R83 ;  /* 0x00000018ff537819 */ /* 0x000fe40000011453 */
[----:B------:R-:W-:Y:S02]  /*5d40*/  SHF.R.S32.HI R86, RZ, 0x18, R101 ;  /* 0x00000018ff567819 */ /* 0x000fe40000011465 */
[----:B------:R-:W-:Y:S02]  /*5d50*/  SHF.L.U32 R84, R100, 0x8, RZ ;  /* 0x0000000864547819 */ /* 0x000fe400000006ff */
[----:B------:R-:W-:Y:S02]  /*5d60*/  SHF.L.U32 R85, R101, 0x8, RZ ;  /* 0x0000000865557819 */ /* 0x000fe400000006ff */
[----:B------:R-:W-:Y:S02]  /*5d70*/  SHF.R.S32.HI R84, RZ, 0x18, R84 ;  /* 0x00000018ff547819 */ /* 0x000fe40000011454 */
[----:B------:R-:W-:Y:S02]  /*5d80*/  SHF.R.S32.HI R85, RZ, 0x18, R85 ;  /* 0x00000018ff557819 */ /* 0x000fe40000011455 */
[----:B------:R-:W-:Y:S02]  /*5d90*/  SHF.L.U32 R87, R98, 0x8, RZ ;  /* 0x0000000862577819 */ /* 0x000fe400000006ff */
[----:B------:R-:W-:Y:S02]  /*5da0*/  ISETP.NE.AND P0, PT, R167, RZ, PT ;  /* 0x000000ffa700720c */ /* 0x000fe40003f05270 */
[----:B------:R-:W-:Y:S02]  /*5db0*/  SHF.R.S32.HI R87, RZ, 0x18, R87 ;  /* 0x00000018ff577819 */ /* 0x000fe40000011457 */
[----:B------:R-:W-:Y:S02]  /*5dc0*/  ISETP.NE.AND P6, PT, R117, RZ, PT ;  /* 0x000000ff7500720c */ /* 0x000fe40003fc5270 */
[----:B------:R-:W-:Y:S01]  /*5dd0*/  LEA R118, R160, UR49, 0x3 ;  /* 0x00000031a0767c11 */ /* 0x000fe2000f8e18ff */
[C---:B--2---:R-:W-:Y:S02]  /*5de0*/  IMAD R0, R78.reuse, R4, RZ ;  /* 0x000000044e007224 */ /* 0x044fe400078e02ff */
[C---:B------:R-:W-:Y:S02]  /*5df0*/  IMAD R2, R78.reuse, R5, RZ ;  /* 0x000000054e027224 */ /* 0x040fe400078e02ff */
[----:B------:R-:W-:Y:S02]  /*5e00*/  IMAD R3, R78, R6, RZ ;  /* 0x000000064e037224 */ /* 0x000fe400078e02ff */
[-C--:B------:R-:W-:Y:S01]  /*5e10*/  IMAD R0, R81, R82.reuse, R0 ;  /* 0x0000005251007224 */ /* 0x080fe200078e0200 */
[----:B------:R-:W-:Y:S01]  /*5e20*/  SHF.R.S32.HI R81, RZ, 0x18, R100 ;  /* 0x00000018ff517819 */ /* 0x000fe20000011464 */
[-C--:B------:R-:W-:Y:S01]  /*5e30*/  IMAD R2, R83, R82.reuse, R2 ;  /* 0x0000005253027224 */ /* 0x080fe200078e0202 */
[C---:B------:R-:W-:Y:S01]  /*5e40*/  PRMT R83, R101.reuse, 0x8880, RZ ;  /* 0x0000888065537816 */ /* 0x040fe200000000ff */
[----:B------:R-:W-:Y:S01]  /*5e50*/  IMAD R3, R84, R82, R3 ;  /* 0x0000005254037224 */ /* 0x000fe200078e0203 */
[----:B------:R-:W-:Y:S01]  /*5e60*/  SHF.L.U32 R84, R101, 0x10, RZ ;  /* 0x0000001065547819 */ /* 0x000fe200000006ff */
[C---:B------:R-:W-:Y:S01]  /*5e70*/  IMAD R7, R78.reuse, R7, RZ ;  /* 0x000000074e077224 */ /* 0x040fe200078e02ff */
[----:B------:R-:W-:Y:S01]  /*5e80*/  @P6 SHF.L.U32 R119, R159, 0x1f, RZ ;  /* 0x0000001f9f776819 */ /* 0x000fe200000006ff */
[C---:B------:R-:W-:Y:S01]  /*5e90*/  IMAD R4, R78.reuse, R8, RZ ;  /* 0x000000084e047224 */ /* 0x040fe200078e02ff */
[----:B------:R-:W-:Y:S01]  /*5ea0*/  SHF.R.S32.HI R84, RZ, 0x18, R84 ;  /* 0x00000018ff547819 */ /* 0x000fe20000011454 */
[----:B------:R-:W-:Y:S02]  /*5eb0*/  IMAD R5, R78, R9, RZ ;  /* 0x000000094e057224 */ /* 0x000fe400078e02ff */
[----:B------:R-:W-:Y:S01]  /*5ec0*/  IMAD R7, R81, R82, R7 ;  /* 0x0000005251077224 */ /* 0x000fe200078e0207 */
[----:B------:R-:W-:Y:S01]  /*5ed0*/  PRMT R81, R102, 0x8880, RZ ;  /* 0x0000888066517816 */ /* 0x000fe200000000ff */
[----:B------:R-:W-:Y:S02]  /*5ee0*/  IMAD R6, R78, R10, RZ ;  /* 0x0000000a4e067224 */ /* 0x000fe400078e02ff */
[-C--:B------:R-:W-:Y:S01]  /*5ef0*/  IMAD R4, R83, R82.reuse, R4 ;  /* 0x0000005253047224 */ /* 0x080fe200078e0204 */
[----:B------:R-:W-:Y:S01]  /*5f00*/  I2IP.S8.S32.SAT R105, R7, R3, RZ ;  /* 0x0000000307697239 */ /* 0x000fe200000014ff */
[----:B------:R-:W-:Y:S01]  /*5f10*/  IMAD R5, R84, R82, R5 ;  /* 0x0000005254057224 */ /* 0x000fe200078e0205 */
[----:B------:R-:W-:Y:S01]  /*5f20*/  SHF.L.U32 R83, R102, 0x10, RZ ;  /* 0x0000001066537819 */ /* 0x000fe200000006ff */
[----:B------:R-:W-:Y:S01]  /*5f30*/  IMAD R11, R78, R11, RZ ;  /* 0x0000000b4e0b7224 */ /* 0x000fe200078e02ff */
[----:B------:R-:W-:Y:S01]  /*5f40*/  I2IP.S8.S32.SAT R104, R2, R0, R105 ;  /* 0x0000000002687239 */ /* 0x000fe20000001469 */
[----:B------:R-:W-:Y:S01]  /*5f50*/  IMAD R6, R85, R82, R6 ;  /* 0x0000005255067224 */ /* 0x000fe200078e0206 */
[----:B------:R-:W-:Y:S01]  /*5f60*/  SHF.R.S32.HI R83, RZ, 0x18, R83 ;  /* 0x00000018ff537819 */ /* 0x000fe20000011453 */
[----:B------:R-:W-:Y:S01]  /*5f70*/  IMAD R8, R78, R12, RZ ;  /* 0x0000000c4e087224 */ /* 0x000fe200078e02ff */
[----:B------:R-:W-:Y:S01]  /*5f80*/  SHF.L.U32 R85, R102, 0x8, RZ ;  /* 0x0000000866557819 */ /* 0x000fe200000006ff */
[----:B------:R-:W-:Y:S02]  /*5f90*/  IMAD R9, R78, R13, RZ ;  /* 0x0000000d4e097224 */ /* 0x000fe400078e02ff */
[----:B------:R-:W-:Y:S01]  /*5fa0*/  IMAD R11, R86, R82, R11 ;  /* 0x00000052560b7224 */ /* 0x000fe200078e020b */
[----:B------:R-:W-:Y:S01]  /*5fb0*/  SHF.R.S32.HI R85, RZ, 0x18, R85 ;  /* 0x00000018ff557819 */ /* 0x000fe20000011455 */
[C---:B------:R-:W-:Y:S01]  /*5fc0*/  IMAD R10, R78.reuse, R14, RZ ;  /* 0x0000000e4e0a7224 */ /* 0x040fe200078e02ff */
[----:B------:R-:W-:Y:S01]  /*5fd0*/  SHF.R.S32.HI R86, RZ, 0x18, R103 ;  /* 0x00000018ff567819 */ /* 0x000fe20000011467 */
[----:B------:R-:W-:Y:S01]  /*5fe0*/  IMAD R8, R81, R82, R8 ;  /* 0x0000005251087224 */ /* 0x000fe200078e0208 */
[----:B------:R-:W-:Y:S01]  /*5ff0*/  I2IP.S8.S32.SAT R106, R11, R6, RZ ;  /* 0x000000060b6a7239 */ /* 0x000fe200000014ff */
[----:B------:R-:W-:Y:S01]  /*6000*/  IMAD R9, R83, R82, R9 ;  /* 0x0000005253097224 */ /* 0x000fe200078e0209 */
[C---:B------:R-:W-:Y:S01]  /*6010*/  PRMT R83, R103.reuse, 0x8880, RZ ;  /* 0x0000888067537816 */ /* 0x040fe200000000ff */
[----:B------:R-:W-:Y:S01]  /*6020*/  IMAD.U32 R84, R103, 0x10000, RZ ;  /* 0x0001000067547824 */ /* 0x000fe200078e00ff */
[----:B------:R-:W-:Y:S01]  /*6030*/  I2IP.S8.S32.SAT R105, R5, R4, R106 ;  /* 0x0000000405697239 */ /* 0x000fe2000000146a */
[C---:B------:R-:W-:Y:S01]  /*6040*/  IMAD R15, R78.reuse, R15, RZ ;  /* 0x0000000f4e0f7224 */ /* 0x040fe200078e02ff */
[----:B------:R-:W-:Y:S01]  /*6050*/  SHF.R.S32.HI R81, RZ, 0x18, R102 ;  /* 0x00000018ff517819 */ /* 0x000fe20000011466 */
[----:B------:R-:W-:Y:S01]  /*6060*/  IMAD R10, R85, R82, R10 ;  /* 0x00000052550a7224 */ /* 0x000fe200078e020a */
[----:B------:R-:W-:Y:S01]  /*6070*/  SHF.R.S32.HI R84, RZ, 0x18, R84 ;  /* 0x00000018ff547819 */ /* 0x000fe20000011454 */
[C---:B------:R-:W-:Y:S01]  /*6080*/  IMAD R12, R78.reuse, R16, RZ ;  /* 0x000000104e0c7224 */ /* 0x040fe200078e02ff */
[----:B------:R-:W-:Y:S01]  /*6090*/  SHF.L.U32 R85, R103, 0x8, RZ ;  /* 0x0000000867557819 */ /* 0x000fe200000006ff */
[----:B------:R-:W-:Y:S02]  /*60a0*/  IMAD R13, R78, R17, RZ ;  /* 0x000000114e0d7224 */ /* 0x000fe400078e02ff */
[----:B------:R-:W-:Y:S01]  /*60b0*/  IMAD R15, R81, R82, R15 ;  /* 0x00000052510f7224 */ /* 0x000fe200078e020f */
[----:B------:R-:W-:Y:S01]  /*60c0*/  PRMT R81, R88, 0x8880, RZ ;  /* 0x0000888058517816 */ /* 0x000fe200000000ff */
[----:B------:R-:W-:Y:S01]  /*60d0*/  IMAD R14, R78, R18, RZ ;  /* 0x000000124e0e7224 */ /* 0x000fe200078e02ff */
[----:B------:R-:W-:Y:S01]  /*60e0*/  SHF.R.S32.HI R85, RZ, 0x18, R85 ;  /* 0x00000018ff557819 */ /* 0x000fe20000011455 */
[----:B------:R-:W-:Y:S01]  /*60f0*/  IMAD R12, R83, R82, R12 ;  /* 0x00000052530c7224 */ /* 0x000fe200078e020c */
[----:B------:R-:W-:Y:S01]  /*6100*/  I2IP.S8.S32.SAT R106, R15, R10, RZ ;  /* 0x0000000a0f6a7239 */ /* 0x000fe200000014ff */
[----:B------:R-:W-:Y:S01]  /*6110*/  IMAD R13, R84, R82, R13 ;  /* 0x00000052540d7224 */ /* 0x000fe200078e020d */
[----:B------:R-:W-:Y:S01]  /*6120*/  SHF.L.U32 R83, R88, 0x10, RZ ;  /* 0x0000001058537819 */ /* 0x000fe200000006ff */
[C---:B------:R-:W-:Y:S01]  /*6130*/  IMAD R19, R78.reuse, R19, RZ ;  /* 0x000000134e137224 */ /* 0x040fe200078e02ff */
[----:B------:R-:W-:Y:S01]  /*6140*/  I2IP.S8.S32.SAT R106, R9, R8, R106 ;  /* 0x00000008096a7239 */ /* 0x000fe2000000146a */
[----:B------:R-:W-:Y:S01]  /*6150*/  IMAD R14, R85, R82, R14 ;  /* 0x00000052550e7224 */ /* 0x000fe200078e020e */
[----:B------:R-:W-:Y:S01]  /*6160*/  SHF.R.S32.HI R83, RZ, 0x18, R83 ;  /* 0x00000018ff537819 */ /* 0x000fe20000011453 */
[C---:B------:R-:W-:Y:S01]  /*6170*/  IMAD R16, R78.reuse, R20, RZ ;  /* 0x000000144e107224 */ /* 0x040fe200078e02ff */
[----:B------:R-:W-:Y:S01]  /*6180*/  SHF.L.U32 R84, R89, 0x10, RZ ;  /* 0x0000001059547819 */ /* 0x000fe200000006ff */
[----:B------:R-:W-:Y:S01]  /*6190*/  IMAD R17, R78, R21, RZ ;  /* 0x000000154e117224 */ /* 0x000fe200078e02ff */
[----:B------:R-:W-:Y:S01]  /*61a0*/  SHF.L.U32 R85, R88, 0x8, RZ ;  /* 0x0000000858557819 */ /* 0x000fe200000006ff */
[----:B------:R-:W-:Y:S01]  /*61b0*/  IMAD R19, R86, R82, R19 ;  /* 0x0000005256137224 */ /* 0x000fe200078e0213 */
[----:B------:R-:W-:Y:S01]  /*61c0*/  SHF.R.S32.HI R84, RZ, 0x18, R84 ;  /* 0x00000018ff547819 */ /* 0x000fe20000011454 */
[C---:B------:R-:W-:Y:S01]  /*61d0*/  IMAD R18, R78.reuse, R22, RZ ;  /* 0x000000164e127224 */ /* 0x040fe200078e02ff */
[----:B------:R-:W-:Y:S01]  /*61e0*/  SHF.R.S32.HI R85, RZ, 0x18, R85 ;  /* 0x00000018ff557819 */ /* 0x000fe20000011455 */
[----:B------:R-:W-:Y:S01]  /*61f0*/  IMAD R16, R81, R82, R16 ;  /* 0x0000005251107224 */ /* 0x000fe200078e0210 */
[----:B------:R-:W-:Y:S01]  /*6200*/  I2IP.S8.S32.SAT R107, R19, R14, RZ ;  /* 0x0000000e136b7239 */ /* 0x000fe200000014ff */
[-C--:B------:R-:W-:Y:S01]  /*6210*/  IMAD R17, R83, R82.reuse, R17 ;  /* 0x0000005253117224 */ /* 0x080fe200078e0211 */
[----:B------:R-:W-:Y:S01]  /*6220*/  PRMT R83, R89, 0x8880, RZ ;  /* 0x0000888059537816 */ /* 0x000fe200000000ff */
[C---:B------:R-:W-:Y:S01]  /*6230*/  IMAD R23, R78.reuse, R23, RZ ;  /* 0x000000174e177224 */ /* 0x040fe200078e02ff */
[----:B------:R-:W-:Y:S01]  /*6240*/  SHF.R.S32.HI R81, RZ, 0x18, R88 ;  /* 0x00000018ff517819 */ /* 0x000fe20000011458 */
[----:B------:R-:W-:Y:S01]  /*6250*/  IMAD R18, R85, R82, R18 ;  /* 0x0000005255127224 */ /* 0x000fe200078e0212 */
[----:B------:R-:W-:Y:S01]  /*6260*/  SHF.L.U32 R85, R89, 0x8, RZ ;  /* 0x0000000859557819 */ /* 0x000fe200000006ff */
[C---:B------:R-:W-:Y:S01]  /*6270*/  IMAD R20, R78.reuse, R24, RZ ;  /* 0x000000184e147224 */ /* 0x040fe200078e02ff */
[----:B------:R-:W-:Y:S01]  /*6280*/  I2IP.S8.S32.SAT R107, R13, R12, R107 ;  /* 0x0000000c0d6b7239 */ /* 0x000fe2000000146b */
[----:B------:R-:W-:Y:S01]  /*6290*/  IMAD R21, R78, R25, RZ ;  /* 0x000000194e157224 */ /* 0x000fe200078e02ff */
[----:B------:R-:W-:Y:S01]  /*62a0*/  SHF.R.S32.HI R85, RZ, 0x18, R85 ;  /* 0x00000018ff557819 */ /* 0x000fe20000011455 */
[----:B------:R-:W-:Y:S01]  /*62b0*/  IMAD R23, R81, R82, R23 ;  /* 0x0000005251177224 */ /* 0x000fe200078e0217 */
[----:B------:R-:W-:Y:S01]  /*62c0*/  PRMT R81, R90, 0x8880, RZ ;  /* 0x000088805a517816 */ /* 0x000fe200000000ff */
[----:B------:R-:W-:Y:S01]  /*62d0*/  IMAD R22, R78, R26, RZ ;  /* 0x0000001a4e167224 */ /* 0x000fe200078e02ff */
[----:B------:R1:W-:Y:S01]  /*62e0*/  STS.128 [R153+UR49+0x8200], R104 ;  /* 0x0082006899007988 */ /* 0x0003e20008000c31 */
[----:B------:R-:W-:Y:S01]  /*62f0*/  IMAD R20, R83, R82, R20 ;  /* 0x0000005253147224 */ /* 0x000fe200078e0214 */
[----:B------:R-:W-:Y:S01]  /*6300*/  I2IP.S8.S32.SAT R112, R23, R18, RZ ;  /* 0x0000001217707239 */ /* 0x000fe200000014ff */
[----:B------:R-:W-:Y:S01]  /*6310*/  IMAD R21, R84, R82, R21 ;  /* 0x0000005254157224 */ /* 0x000fe200078e0215 */
[----:B------:R-:W-:Y:S01]  /*6320*/  SHF.R.S32.HI R86, RZ, 0x18, R89 ;  /* 0x00000018ff567819 */ /* 0x000fe20000011459 */
[----:B------:R-:W-:Y:S01]  /*6330*/  IMAD.U32 R83, R90, 0x10000, RZ ;  /* 0x000100005a537824 */ /* 0x000fe200078e00ff */
[----:B------:R-:W-:Y:S01]  /*6340*/  I2IP.S8.S32.SAT R112, R17, R16, R112 ;  /* 0x0000001011707239 */ /* 0x000fe20000001470 */
[----:B------:R-:W-:Y:S01]  /*6350*/  IMAD R27, R78, R27, RZ ;  /* 0x0000001b4e1b7224 */ /* 0x000fe200078e02ff */
[----:B------:R-:W-:Y:S01]  /*6360*/  SHF.L.U32 R84, R91, 0x10, RZ ;  /* 0x000000105b547819 */ /* 0x000fe200000006ff */
[----:B------:R-:W-:Y:S01]  /*6370*/  IMAD R22, R85, R82, R22 ;  /* 0x0000005255167224 */ /* 0x000fe200078e0216 */
[----:B------:R-:W-:Y:S01]  /*6380*/  SHF.L.U32 R85, R90, 0x8, RZ ;  /* 0x000000085a557819 */ /* 0x000fe200000006ff */
[C---:B------:R-:W-:Y:S01]  /*6390*/  IMAD R24, R78.reuse, R28, RZ ;  /* 0x0000001c4e187224 */ /* 0x040fe200078e02ff */
[----:B------:R-:W-:Y:S01]  /*63a0*/  SHF.R.S32.HI R83, RZ, 0x18, R83 ;  /* 0x00000018ff537819 */ /* 0x000fe20000011453 */
[----:B------:R-:W-:Y:S01]  /*63b0*/  IMAD R25, R78, R29, RZ ;  /* 0x0000001d4e197224 */ /* 0x000fe200078e02ff */
[----:B------:R-:W-:Y:S01]  /*63c0*/  SHF.R.S32.HI R84, RZ, 0x18, R84 ;  /* 0x00000018ff547819 */ /* 0x000fe20000011454 */
[----:B------:R-:W-:Y:S01]  /*63d0*/  IMAD R27, R86, R82, R27 ;  /* 0x00000052561b7224 */ /* 0x000fe200078e021b */
[----:B------:R-:W-:Y:S01]  /*63e0*/  SHF.R.S32.HI R85, RZ, 0x18, R85 ;  /* 0x00000018ff557819 */ /* 0x000fe20000011455 */
[C---:B------:R-:W-:Y:S01]  /*63f0*/  IMAD R26, R78.reuse, R30, RZ ;  /* 0x0000001e4e1a7224 */ /* 0x040fe200078e02ff */
[----:B------:R-:W-:Y:S01]  /*6400*/  SHF.R.S32.HI R86, RZ, 0x18, R91 ;  /* 0x00000018ff567819 */ /* 0x000fe2000001145b */
[----:B------:R-:W-:Y:S01]  /*6410*/  IMAD R24, R81, R82, R24 ;  /* 0x0000005251187224 */ /* 0x000fe200078e0218 */
[----:B------:R-:W-:Y:S01]  /*6420*/  I2IP.S8.S32.SAT R113, R27, R22, RZ ;  /* 0x000000161b717239 */ /* 0x000fe200000014ff */
[----:B------:R-:W-:Y:S01]  /*6430*/  IMAD R25, R83, R82, R25 ;  /* 0x0000005253197224 */ /* 0x000fe200078e0219 */
[----:B------:R-:W-:Y:S01]  /*6440*/  SHF.R.S32.HI R81, RZ, 0x18, R90 ;  /* 0x00000018ff517819 */ /* 0x000fe2000001145a */
[C---:B------:R-:W-:Y:S01]  /*6450*/  IMAD R31, R78.reuse, R31, RZ ;  /* 0x0000001f4e1f7224 */ /* 0x040fe200078e02ff */
[----:B------:R-:W-:Y:S01]  /*6460*/  I2IP.S8.S32.SAT R113, R21, R20, R113 ;  /* 0x0000001415717239 */ /* 0x000fe20000001471 */
[----:B------:R-:W-:Y:S01]  /*6470*/  IMAD R26, R85, R82, R26 ;  /* 0x00000052551a7224 */ /* 0x000fe200078e021a */
[C---:B------:R-:W-:Y:S01]  /*6480*/  PRMT R83, R91.reuse, 0x8880, RZ ;  /* 0x000088805b537816 */ /* 0x040fe200000000ff */
[C---:B------:R-:W-:Y:S01]  /*6490*/  IMAD R28, R78.reuse, R32, RZ ;  /* 0x000000204e1c7224 */ /* 0x040fe200078e02ff */
[----:B------:R-:W-:Y:S01]  /*64a0*/  SHF.L.U32 R85, R91, 0x8, RZ ;  /* 0x000000085b557819 */ /* 0x000fe200000006ff */
[C---:B------:R-:W-:Y:S02]  /*64b0*/  IMAD R29, R78.reuse, R33, RZ ;  /* 0x000000214e1d7224 */ /* 0x040fe400078e02ff */
[----:B------:R-:W-:Y:S01]  /*64c0*/  IMAD R31, R81, R82, R31 ;  /* 0x00000052511f7224 */ /* 0x000fe200078e021f */
[----:B------:R-:W-:Y:S01]  /*64d0*/  SHF.R.S32.HI R85, RZ, 0x18, R85 ;  /* 0x00000018ff557819 */ /* 0x000fe20000011455 */
[----:B------:R-:W-:Y:S01]  /*64e0*/  IMAD R30, R78, R34, RZ ;  /* 0x000000224e1e7224 */ /* 0x000fe200078e02ff */
[----:B------:R-:W-:Y:S01]  /*64f0*/  PRMT R81, R92, 0x8880, RZ ;  /* 0x000088805c517816 */ /* 0x000fe200000000ff */
[----:B------:R-:W-:Y:S01]  /*6500*/  IMAD R28, R83, R82, R28 ;  /* 0x00000052531c7224 */ /* 0x000fe200078e021c */
[----:B------:R-:W-:Y:S01]  /*6510*/  I2IP.S8.S32.SAT R114, R31, R26, RZ ;  /* 0x0000001a1f727239 */ /* 0x000fe200000014ff */
[----:B------:R-:W-:Y:S01]  /*6520*/  IMAD R29, R84, R82, R29 ;  /* 0x00000052541d7224 */ /* 0x000fe200078e021d */
[----:B------:R-:W-:Y:S01]  /*6530*/  SHF.L.U32 R83, R92, 0x10, RZ ;  /* 0x000000105c537819 */ /* 0x000fe200000006ff */
[----:B------:R-:W-:Y:S01]  /*6540*/  IMAD R35, R78, R35, RZ ;  /* 0x000000234e237224 */ /* 0x000fe200078e02ff */
[----:B------:R-:W-:Y:S01]  /*6550*/  I2IP.S8.S32.SAT R114, R25, R24, R114 ;  /* 0x0000001819727239 */ /* 0x000fe20000001472 */
[----:B------:R-:W-:Y:S01]  /*6560*/  IMAD R30, R85, R82, R30 ;  /* 0x00000052551e7224 */ /* 0x000fe200078e021e */
[----:B------:R-:W-:Y:S01]  /*6570*/  SHF.L.U32 R85, R92, 0x8, RZ ;  /* 0x000000085c557819 */ /* 0x000fe200000006ff */
[C---:B------:R-:W-:Y:S01]  /*6580*/  IMAD R32, R78.reuse, R36, RZ ;  /* 0x000000244e207224 */ /* 0x040fe200078e02ff */
[----:B------:R-:W-:Y:S01]  /*6590*/  SHF.R.S32.HI R83, RZ, 0x18, R83 ;  /* 0x00000018ff537819 */ /* 0x000fe20000011453 */
[----:B------:R-:W-:Y:S01]  /*65a0*/  IMAD R33, R78, R37, RZ ;  /* 0x000000254e217224 */ /* 0x000fe200078e02ff */
[----:B------:R-:W-:Y:S01]  /*65b0*/  SHF.R.S32.HI R85, RZ, 0x18, R85 ;  /* 0x00000018ff557819 */ /* 0x000fe20000011455 */
[----:B------:R-:W-:Y:S01]  /*65c0*/  IMAD R35, R86, R82, R35 ;  /* 0x0000005256237224 */ /* 0x000fe200078e0223 */
[----:B------:R-:W-:Y:S01]  /*65d0*/  PRMT R84, R93, 0x8880, RZ ;  /* 0x000088805d547816 */ /* 0x000fe200000000ff */
[----:B------:R-:W-:Y:S01]  /*65e0*/  IMAD R34, R78, R38, RZ ;  /* 0x000000264e227224 */ /* 0x000fe200078e02ff */
[----:B------:R-:W-:Y:S01]  /*65f0*/  SHF.L.U32 R86, R96, 0x10, RZ ;  /* 0x0000001060567819 */ /* 0x000fe200000006ff */
[----:B------:R-:W-:Y:S01]  /*6600*/  IMAD R32, R81, R82, R32 ;  /* 0x0000005251207224 */ /* 0x000fe200078e0220 */
[----:B------:R-:W-:Y:S01]  /*6610*/  SHF.R.S32.HI R81, RZ, 0x18, R92 ;  /* 0x00000018ff517819 */ /* 0x000fe2000001145c */
[C---:B------:R-:W-:Y:S01]  /*6620*/  IMAD R39, R78.reuse, R39, RZ ;  /* 0x000000274e277224 */ /* 0x040fe200078e02ff */
[----:B------:R-:W-:Y:S01]  /*6630*/  I2IP.S8.S32.SAT R115, R35, R30, RZ ;  /* 0x0000001e23737239 */ /* 0x000fe200000014ff */
[-C--:B------:R-:W-:Y:S02]  /*6640*/  IMAD R33, R83, R82.reuse, R33 ;  /* 0x0000005253217224 */ /* 0x080fe400078e0221 */
[----:B------:R-:W-:Y:S01]  /*6650*/  IMAD R34, R85, R82, R34 ;  /* 0x0000005255227224 */ /* 0x000fe200078e0222 */
[----:B------:R-:W-:Y:S01]  /*6660*/  I2IP.S8.S32.SAT R115, R29, R28, R115 ;  /* 0x0000001c1d737239 */ /* 0x000fe20000001473 */
[C---:B------:R-:W-:Y:S01]  /*6670*/  IMAD.U32 R83, R93.reuse, 0x10000, RZ ;  /* 0x000100005d537824 */ /* 0x040fe200078e00ff */
[----:B------:R-:W-:Y:S01]  /*6680*/  SHF.L.U32 R85, R93, 0x8, RZ ;  /* 0x000000085d557819 */ /* 0x000fe200000006ff */
[----:B------:R-:W-:Y:S01]  /*6690*/  IMAD R39, R81, R82, R39 ;  /* 0x0000005251277224 */ /* 0x000fe200078e0227 */
[----:B------:R-:W-:Y:S01]  /*66a0*/  MOV R81, R84 ;  /* 0x0000005400517202 */ /* 0x000fe20000000f00 */
[C---:B------:R-:W-:Y:S01]  /*66b0*/  IMAD R36, R78.reuse, R40, RZ ;  /* 0x000000284e247224 */ /* 0x040fe200078e02ff */
[----:B------:R-:W-:Y:S01]  /*66c0*/  SHF.R.S32.HI R83, RZ, 0x18, R83 ;  /* 0x00000018ff537819 */ /* 0x000fe20000011453 */
[C---:B------:R-:W-:Y:S01]  /*66d0*/  IMAD R37, R78.reuse, R41, RZ ;  /* 0x000000294e257224 */ /* 0x040fe200078e02ff */
[----:B------:R-:W-:Y:S01]  /*66e0*/  SHF.R.S32.HI R85, RZ, 0x18, R85 ;  /* 0x00000018ff557819 */ /* 0x000fe20000011455 */
[C---:B------:R-:W-:Y:S01]  /*66f0*/  IMAD R38, R78.reuse, R42, RZ ;  /* 0x0000002a4e267224 */ /* 0x040fe200078e02ff */
[----:B------:R1:W-:Y:S01]  /*6700*/  STS.128 [R172+0x8200], R112 ;  /* 0x00820070ac007388 */ /* 0x0003e20000000c00 */
[----:B------:R-:W-:Y:S01]  /*6710*/  IMAD R36, R81, R82, R36 ;  /* 0x0000005251247224 */ /* 0x000fe200078e0224 */
[----:B------:R-:W-:Y:S01]  /*6720*/  I2IP.S8.S32.SAT R120, R39, R34, RZ ;  /* 0x0000002227787239 */ /* 0x000fe200000014ff */
[-C--:B------:R-:W-:Y:S01]  /*6730*/  IMAD R37, R83, R82.reuse, R37 ;  /* 0x0000005253257224 */ /* 0x080fe200078e0225 */
[----:B------:R-:W-:Y:S01]  /*6740*/  SHF.R.S32.HI R84, RZ, 0x18, R93 ;  /* 0x00000018ff547819 */ /* 0x000fe2000001145d */
[----:B------:R-:W-:Y:S01]  /*6750*/  IMAD R43, R78, R43, RZ ;  /* 0x0000002b4e2b7224 */ /* 0x000fe200078e02ff */
[C---:B------:R-:W-:Y:S01]  /*6760*/  SHF.L.U32 R83, R94.reuse, 0x10, RZ ;  /* 0x000000105e537819 */ /* 0x040fe200000006ff */
[----:B------:R-:W-:Y:S01]  /*6770*/  IMAD R38, R85, R82, R38 ;  /* 0x0000005255267224 */ /* 0x000fe200078e0226 */
[----:B------:R-:W-:Y:S01]  /*6780*/  PRMT R81, R94, 0x8880, RZ ;  /* 0x000088805e517816 */ /* 0x000fe200000000ff */
[----:B------:R-:W-:Y:S01]  /*6790*/  IMAD R40, R78, R44, RZ ;  /* 0x0000002c4e287224 */ /* 0x000fe200078e02ff */
[----:B------:R-:W-:Y:S01]  /*67a0*/  SHF.L.U32 R85, R94, 0x8, RZ ;  /* 0x000000085e557819 */ /* 0x000fe200000006ff */
[----:B------:R-:W-:Y:S01]  /*67b0*/  IMAD R41, R78, R45, RZ ;  /* 0x0000002d4e297224 */ /* 0x000fe200078e02ff */
[----:B------:R-:W-:Y:S01]  /*67c0*/  SHF.R.S32.HI R83, RZ, 0x18, R83 ;  /* 0x00000018ff537819 */ /* 0x000fe20000011453 */
[----:B------:R-:W-:Y:S01]  /*67d0*/  IMAD R43, R84, R82, R43 ;  /* 0x00000052542b7224 */ /* 0x000fe200078e022b */
[----:B------:R-:W-:Y:S01]  /*67e0*/  SHF.R.S32.HI R85, RZ, 0x18, R85 ;  /* 0x00000018ff557819 */ /* 0x000fe20000011455 */
[C---:B------:R-:W-:Y:S01]  /*67f0*/  IMAD R42, R78.reuse, R46, RZ ;  /* 0x0000002e4e2a7224 */ /* 0x040fe200078e02ff */
[----:B------:R-:W-:Y:S01]  /*6800*/  I2IP.S8.S32.SAT R120, R33, R32, R120 ;  /* 0x0000002021787239 */ /* 0x000fe20000001478 */
[----:B------:R-:W-:Y:S01]  /*6810*/  IMAD R40, R81, R82, R40 ;  /* 0x0000005251287224 */ /* 0x000fe200078e0228 */
[----:B------:R-:W-:Y:S01]  /*6820*/  SHF.R.S32.HI R84, RZ, 0x18, R94 ;  /* 0x00000018ff547819 */ /* 0x000fe2000001145e */
[----:B------:R-:W-:Y:S01]  /*6830*/  IMAD R47, R78, R47, RZ ;  /* 0x0000002f4e2f7224 */ /* 0x000fe200078e02ff */
[----:B------:R-:W-:Y:S01]  /*6840*/  I2IP.S8.S32.SAT R121, R43, R38, RZ ;  /* 0x000000262b797239 */ /* 0x000fe200000014ff */
[-C--:B------:R-:W-:Y:S01]  /*6850*/  IMAD R41, R83, R82.reuse, R41 ;  /* 0x0000005253297224 */ /* 0x080fe200078e0229 */
[----:B------:R-:W-:Y:S01]  /*6860*/  PRMT R81, R95, 0x8880, RZ ;  /* 0x000088805f517816 */ /* 0x000fe200000000ff */
[-C--:B------:R-:W-:Y:S01]  /*6870*/  IMAD R42, R85, R82.reuse, R42 ;  /* 0x00000052552a7224 */ /* 0x080fe200078e022a */
[----:B------:R-:W-:Y:S01]  /*6880*/  SHF.L.U32 R83, R95, 0x10, RZ ;  /* 0x000000105f537819 */ /* 0x000fe200000006ff */
[----:B------:R-:W-:Y:S01]  /*6890*/  IMAD R47, R84, R82, R47 ;  /* 0x00000052542f7224 */ /* 0x000fe200078e022f */
[----:B------:R-:W-:Y:S01]  /*68a0*/  I2IP.S8.S32.SAT R121, R37, R36, R121 ;  /* 0x0000002425797239 */ /* 0x000fe20000001479 */
[C---:B------:R-:W-:Y:S01]  /*68b0*/  IMAD R44, R78.reuse, R48, RZ ;  /* 0x000000304e2c7224 */ /* 0x040fe200078e02ff */
[----:B------:R-:W-:Y:S01]  /*68c0*/  SHF.R.S32.HI R83, RZ, 0x18, R83 ;  /* 0x00000018ff537819 */ /* 0x000fe20000011453 */
[----:B------:R-:W-:Y:S01]  /*68d0*/  IMAD.SHL.U32 R84, R95, 0x100, RZ ;  /* 0x000001005f547824 */ /* 0x000fe200078e00ff */
[----:B------:R-:W-:Y:S01]  /*68e0*/  I2IP.S8.S32.SAT R122, R47, R42, RZ ;  /* 0x0000002a2f7a7239 */ /* 0x000fe200000014ff */
[----:B------:R-:W-:Y:S01]  /*68f0*/  IMAD R45, R78, R49, RZ ;  /* 0x000000314e2d7224 */ /* 0x000fe200078e02ff */
[----:B------:R-:W-:Y:S01]  /*6900*/  PRMT R85, R96, 0x8880, RZ ;  /* 0x0000888060557816 */ /* 0x000fe200000000ff */
[----:B------:R-:W-:Y:S01]  /*6910*/  IMAD R44, R81, R82, R44 ;  /* 0x00000052512c7224 */ /* 0x000fe200078e022c */
[----:B------:R-:W-:Y:S01]  /*6920*/  SHF.R.S32.HI R81, RZ, 0x18, R84 ;  /* 0x00000018ff517819 */ /* 0x000fe20000011454 */
[C---:B------:R-:W-:Y:S01]  /*6930*/  IMAD R46, R78.reuse, R50, RZ ;  /* 0x000000324e2e7224 */ /* 0x040fe200078e02ff */
[----:B------:R-:W-:Y:S01]  /*6940*/  I2IP.S8.S32.SAT R122, R41, R40, R122 ;  /* 0x00000028297a7239 */ /* 0x000fe2000000147a */
[----:B------:R-:W-:Y:S01]  /*6950*/  IMAD R45, R83, R82, R45 ;  /* 0x00000052532d7224 */ /* 0x000fe200078e022d */
[----:B------:R-:W-:Y:S01]  /*6960*/  SHF.R.S32.HI R83, RZ, 0x18, R95 ;  /* 0x00000018ff537819 */ /* 0x000fe2000001145f */
[----:B------:R-:W-:Y:S01]  /*6970*/  IMAD R51, R78, R51, RZ ;  /* 0x000000334e337224 */ /* 0x000fe200078e02ff */
[----:B------:R-:W-:Y:S01]  /*6980*/  SHF.L.U32 R84, R96, 0x8, RZ ;  /* 0x0000000860547819 */ /* 0x000fe200000006ff */
[C---:B------:R-:W-:Y:S02]  /*6990*/  IMAD R48, R78.reuse, R52, RZ ;  /* 0x000000344e307224 */ /* 0x040fe400078e02ff */
[-C--:B------:R-:W-:Y:S01]  /*69a0*/  IMAD R46, R81, R82.reuse, R46 ;  /* 0x00000052512e7224 */ /* 0x080fe200078e022e */
[----:B------:R-:W-:Y:S01]  /*69b0*/  SHF.R.S32.HI R81, RZ, 0x18, R86 ;  /* 0x00000018ff517819 */ /* 0x000fe20000011456 */
[C---:B------:R-:W-:Y:S01]  /*69c0*/  IMAD R49, R78.reuse, R53, RZ ;  /* 0x000000354e317224 */ /* 0x040fe200078e02ff */
[----:B------:R-:W-:Y:S01]  /*69d0*/  SHF.R.S32.HI R86, RZ, 0x18, R99 ;  /* 0x00000018ff567819 */ /* 0x000fe20000011463 */
[----:B------:R-:W-:Y:S01]  /*69e0*/  IMAD R51, R83, R82, R51 ;  /* 0x0000005253337224 */ /* 0x000fe200078e0233 */
[----:B------:R-:W-:Y:S01]  /*69f0*/  SHF.R.S32.HI R83, RZ, 0x18, R84 ;  /* 0x00000018ff537819 */ /* 0x000fe20000011454 */
[C---:B------:R-:W-:Y:S01]  /*6a00*/  IMAD R50, R78.reuse, R54, RZ ;  /* 0x000000364e327224 */ /* 0x040fe200078e02ff */
[----:B------:R-:W-:Y:S01]  /*6a10*/  SHF.R.S32.HI R84, RZ, 0x18, R96 ;  /* 0x00000018ff547819 */ /* 0x000fe20000011460 */
[----:B------:R-:W-:Y:S01]  /*6a20*/  IMAD R48, R85, R82, R48 ;  /* 0x0000005255307224 */ /* 0x000fe200078e0230 */
[----:B------:R-:W-:Y:S01]  /*6a30*/  I2IP.S8.S32.SAT R123, R51, R46, RZ ;  /* 0x0000002e337b7239 */ /* 0x000fe200000014ff */
[C---:B------:R-:W-:Y:S01]  /*6a40*/  IMAD R55, R78.reuse, R55, RZ ;  /* 0x000000374e377224 */ /* 0x040fe200078e02ff */
[----:B------:R-:W-:Y:S01]  /*6a50*/  SHF.L.U32 R85, R97, 0x10, RZ ;  /* 0x0000001061557819 */ /* 0x000fe200000006ff */
[----:B------:R-:W-:Y:S01]  /*6a60*/  IMAD R49, R81, R82, R49 ;  /* 0x0000005251317224 */ /* 0x000fe200078e0231 */
[----:B------:R-:W-:Y:S01]  /*6a70*/  PRMT R81, R97, 0x8880, RZ ;  /* 0x0000888061517816 */ /* 0x000fe200000000ff */
[----:B------:R-:W-:Y:S01]  /*6a80*/  IMAD R52, R78, R56, RZ ;  /* 0x000000384e347224 */ /* 0x000fe200078e02ff */
[----:B------:R-:W-:Y:S01]  /*6a90*/  I2IP.S8.S32.SAT R123, R45, R44, R123 ;  /* 0x0000002c2d7b7239 */ /* 0x000fe2000000147b */
[-C--:B------:R-:W-:Y:S01]  /*6aa0*/  IMAD R50, R83, R82.reuse, R50 ;  /* 0x0000005253327224 */ /* 0x080fe200078e0232 */
[----:B------:R-:W-:Y:S01]  /*6ab0*/  SHF.R.S32.HI R83, RZ, 0x18, R85 ;  /* 0x00000018ff537819 */ /* 0x000fe20000011455 */
[-C--:B------:R-:W-:Y:S01]  /*6ac0*/  IMAD R55, R84, R82.reuse, R55 ;  /* 0x0000005254377224 */ /* 0x080fe200078e0237 */
[----:B------:R-:W-:Y:S01]  /*6ad0*/  PRMT R85, R98, 0x8880, RZ ;  /* 0x0000888062557816 */ /* 0x000fe200000000ff */
[----:B------:R-:W-:Y:S01]  /*6ae0*/  IMAD R52, R81, R82, R52 ;  /* 0x0000005251347224 */ /* 0x000fe200078e0234 */
[----:B------:R-:W-:Y:S01]  /*6af0*/  SHF.L.U32 R81, R97, 0x8, RZ ;  /* 0x0000000861517819 */ /* 0x000fe200000006ff */
[C---:B------:R-:W-:Y:S01]  /*6b00*/  IMAD R53, R78.reuse, R57, RZ ;  /* 0x000000394e357224 */ /* 0x040fe200078e02ff */
[----:B------:R1:W-:Y:S01]  /*6b10*/  STS.128 [R171+0x8200], R120 ;  /* 0x00820078ab007388 */ /* 0x0003e20000000c00 */
[----:B------:R-:W-:Y:S01]  /*6b20*/  IMAD R54, R78, R58, RZ ;  /* 0x0000003a4e367224 */ /* 0x000fe200078e02ff */
[----:B------:R-:W-:Y:S01]  /*6b30*/  SHF.R.S32.HI R81, RZ, 0x18, R81 ;  /* 0x00000018ff517819 */ /* 0x000fe20000011451 */
[----:B------:R-:W-:Y:S01]  /*6b40*/  IMAD R53, R83, R82, R53 ;  /* 0x0000005253357224 */ /* 0x000fe200078e0235 */
[----:B------:R-:W-:Y:S01]  /*6b50*/  SHF.L.U32 R84, R98, 0x10, RZ ;  /* 0x0000001062547819 */ /* 0x000fe200000006ff */
[C---:B------:R-:W-:Y:S01]  /*6b60*/  IMAD R59, R78.reuse, R59, RZ ;  /* 0x0000003b4e3b7224 */ /* 0x040fe200078e02ff */
[----:B------:R-:W-:Y:S01]  /*6b70*/  SHF.R.S32.HI R83, RZ, 0x18, R97 ;  /* 0x00000018ff537819 */ /* 0x000fe20000011461 */
[C---:B------:R-:W-:Y:S01]  /*6b80*/  IMAD R56, R78.reuse, R60, RZ ;  /* 0x0000003c4e387224 */ /* 0x040fe200078e02ff */
[----:B------:R-:W-:Y:S01]  /*6b90*/  I2IP.S8.S32.SAT R124, R55, R50, RZ ;  /* 0x00000032377c7239 */ /* 0x000fe200000014ff */
[----:B------:R-:W-:Y:S01]  /*6ba0*/  IMAD R54, R81, R82, R54 ;  /* 0x0000005251367224 */ /* 0x000fe200078e0236 */
[----:B------:R-:W-:Y:S01]  /*6bb0*/  SHF.R.S32.HI R84, RZ, 0x18, R84 ;  /* 0x00000018ff547819 */ /* 0x000fe20000011454 */
[----:B------:R-:W-:Y:S01]  /*6bc0*/  IMAD R57, R78, R61, RZ ;  /* 0x0000003d4e397224 */ /* 0x000fe200078e02ff */
[----:B------:R-:W-:Y:S01]  /*6bd0*/  I2IP.S8.S32.SAT R124, R49, R48, R124 ;  /* 0x00000030317c7239 */ /* 0x000fe2000000147c */
[-C--:B------:R-:W-:Y:S01]  /*6be0*/  IMAD R59, R83, R82.reuse, R59 ;  /* 0x00000052533b7224 */ /* 0x080fe200078e023b */
[----:B------:R-:W-:Y:S01]  /*6bf0*/  PRMT R83, R99, 0x8880, RZ ;  /* 0x0000888063537816 */ /* 0x000fe200000000ff */
[-C--:B------:R-:W-:Y:S01]  /*6c00*/  IMAD R56, R85, R82.reuse, R56 ;  /* 0x0000005255387224 */ /* 0x080fe200078e0238 */
[----:B------:R-:W-:Y:S01]  /*6c10*/  SHF.R.S32.HI R81, RZ, 0x18, R98 ;  /* 0x00000018ff517819 */ /* 0x000fe20000011462 */
[----:B------:R-:W-:Y:S01]  /*6c20*/  IMAD R57, R84, R82, R57 ;  /* 0x0000005254397224 */ /* 0x000fe200078e0239 */
[----:B------:R-:W-:Y:S01]  /*6c30*/  I2IP.S8.S32.SAT R125, R59, R54, RZ ;  /* 0x000000363b7d7239 */ /* 0x000fe200000014ff */
[C---:B------:R-:W-:Y:S01]  /*6c40*/  IMAD R58, R78.reuse, R62, RZ ;  /* 0x0000003e4e3a7224 */ /* 0x040fe200078e02ff */
[C---:B------:R-:W-:Y:S01]  /*6c50*/  SHF.L.U32 R85, R99.reuse, 0x8, RZ ;  /* 0x0000000863557819 */ /* 0x040fe200000006ff */
[----:B------:R-:W-:Y:S01]  /*6c60*/  IMAD.U32 R84, R99, 0x10000, RZ ;  /* 0x0001000063547824 */ /* 0x000fe200078e00ff */
[----:B------:R-:W-:Y:S01]  /*6c70*/  I2IP.S8.S32.SAT R125, R53, R52, R125 ;  /* 0x00000034357d7239 */ /* 0x000fe2000000147d */
[C---:B------:R-:W-:Y:S01]  /*6c80*/  IMAD R63, R78.reuse, R63, RZ ;  /* 0x0000003f4e3f7224 */ /* 0x040fe200078e02ff */
[----:B------:R-:W-:Y:S01]  /*6c90*/  SHF.R.S32.HI R85, RZ, 0x18, R85 ;  /* 0x00000018ff557819 */ /* 0x000fe20000011455 */
[C---:B------:R-:W-:Y:S01]  /*6ca0*/  IMAD R60, R78.reuse, R64, RZ ;  /* 0x000000404e3c7224 */ /* 0x040fe200078e02ff */
[----:B------:R-:W-:Y:S01]  /*6cb0*/  SHF.R.S32.HI R84, RZ, 0x18, R84 ;  /* 0x00000018ff547819 */ /* 0x000fe20000011454 */
[-C--:B------:R-:W-:Y:S02]  /*6cc0*/  IMAD R58, R87, R82.reuse, R58 ;  /* 0x00000052573a7224 */ /* 0x080fe400078e023a */
[C---:B------:R-:W-:Y:S02]  /*6cd0*/  IMAD R61, R78.reuse, R65, RZ ;  /* 0x000000414e3d7224 */ /* 0x040fe400078e02ff */
[-C--:B------:R-:W-:Y:S02]  /*6ce0*/  IMAD R63, R81, R82.reuse, R63 ;  /* 0x00000052513f7224 */ /* 0x080fe400078e023f */
[----:B------:R-:W-:Y:S02]  /*6cf0*/  IMAD R60, R83, R82, R60 ;  /* 0x00000052533c7224 */ /* 0x000fe400078e023c */
[----:B------:R-:W-:Y:S01]  /*6d00*/  IMAD R62, R78, R66, RZ ;  /* 0x000000424e3e7224 */ /* 0x000fe200078e02ff */
[----:B------:R-:W-:Y:S01]  /*6d10*/  I2IP.S8.S32.SAT R126, R63, R58, RZ ;  /* 0x0000003a3f7e7239 */ /* 0x000fe200000014ff */
[----:B------:R-:W-:Y:S02]  /*6d20*/  IMAD R61, R84, R82, R61 ;  /* 0x00000052543d7224 */ /* 0x000fe400078e023d */
[----:B------:R-:W-:Y:S01]  /*6d30*/  IMAD R67, R78, R67, RZ ;  /* 0x000000434e437224 */ /* 0x000fe200078e02ff */
[----:B------:R-:W-:Y:S01]  /*6d40*/  I2IP.S8.S32.SAT R126, R57, R56, R126 ;  /* 0x00000038397e7239 */ /* 0x000fe2000000147e */
[-C--:B------:R-:W-:Y:S02]  /*6d50*/  IMAD R62, R85, R82.reuse, R62 ;  /* 0x00000052553e7224 */ /* 0x080fe400078e023e */
[----:B------:R-:W-:Y:S05]  /*6d60*/  IMAD R67, R86, R82, R67 ;  /* 0x0000005256437224 */ /* 0x000fea00078e0243 */
[----:B------:R-:W-:Y:S04]  /*6d70*/  I2IP.S8.S32.SAT R127, R67, R62, RZ ;  /* 0x0000003e437f7239 */ /* 0x000fe800000014ff */
[----:B------:R-:W-:Y:S05]  /*6d80*/  I2IP.S8.S32.SAT R127, R61, R60, R127 ;  /* 0x0000003c3d7f7239 */ /* 0x000fea000000147f */
[----:B------:R1:W-:Y:S01]  /*6d90*/  STS.128 [R170+0x8200], R124 ;  /* 0x0082007caa007388 */ /* 0x0003e20000000c00 */
[----:B------:R-:W-:Y:S01]  /*6da0*/  @!PT LDS RZ, [RZ] ;  /* 0x00000000fffff984 */ /* 0x000fe20000000800 */
[----:B------:R-:W-:Y:S01]  /*6db0*/  @!PT LDS RZ, [RZ] ;  /* 0x00000000fffff984 */ /* 0x000fe20000000800 */
[----:B------:R-:W-:Y:S01]  /*6dc0*/  @!PT LDS RZ, [RZ] ;  /* 0x00000000fffff984 */ /* 0x000fe20000000800 */
[----:B------:R-:W-:Y:S01]  /*6dd0*/  @!PT LDS RZ, [RZ] ;  /* 0x00000000fffff984 */ /* 0x000fe20000000800 */
[----:B------:R2:W-:Y:S07]  /*6de0*/  MEMBAR.ALL.CTA ;  /* 0x0000000000007992 */ /* 0x0005ee0000008000 */
[----:B--2---:R-:W2:Y:S02]  /*6df0*/  FENCE.VIEW.ASYNC.S ;  /* 0x00000000000073c6 */ /* 0x004ea40000000000 */
[----:B--2---:R-:W-:Y:S06]  /*6e00*/  BAR.SYNC.DEFER_BLOCKING 0x1, 0x80 ;  /* 0x0042000000007b1d */ /* 0x004fec0000010000 */
[----:B------:R-:W-:Y:S05]  /*6e10*/  @P0 BRA `(.L_x_100) ;  /* 0x0000000000280947 */ /* 0x000fea0003800000 */
[----:B------:R-:W-:Y:S02]  /*6e20*/  UIADD3 UR4, UPT, UPT, UR49, 0x8200, URZ ;  /* 0x0000820031047890 */ /* 0x000fe4000fffe0ff */
[----:B------:R-:W-:Y:S01]  /*6e30*/  UIADD3 UR6, UP0, UPT, UR52, 0x680, URZ ;  /* 0x0000068034067890 */ /* 0x000fe2000ff1e0ff */
[----:B------:R-:W-:Y:S03]  /*6e40*/  UMOV UR43, UR36 ;  /* 0x00000024002b7c82 */ /* 0x000fe60008000000 */
[----:B------:R-:W-:Y:S01]  /*6e50*/  MOV R166, UR4 ;  /* 0x0000000400a67c02 */ /* 0x000fe20008000f00 */
[----:B------:R-:W-:Y:S03]  /*6e60*/  UIADD3.X UR7, UPT, UPT, URZ, UR53, URZ, UP0, !UPT ;  /* 0x00000035ff077290 */ /* 0x000fe600087fe4ff */
[----:B------:R-:W-:Y:S11]  /*6e70*/  R2UR UR40, R166 ;  /* 0x00000000a62872ca */ /* 0x000ff600000e0000 */
[----:B------:R-:W-:Y:S02]  /*6e80*/  @!UPT UIADD3 URZ, UPT, UPT, URZ, URZ, URZ ;  /* 0x000000fffffff290 */ /* 0x000fe4000fffe0ff */
[----:B------:R2:W-:Y:S01]  /*6e90*/  UTMASTG.3D [UR40], [UR6] ;  /* 0x00000028060073b5 */ /* 0x0005e20008010000 */
[----:B------:R0:W-:Y:S01]  /*6ea0*/  UTMACMDFLUSH ;  /* 0x00000000000079b7 */ /* 0x0001e20000000000 */
[----:B--2---:R-:W-:Y:S04]  /*6eb0*/  DEPBAR.LE SB0, 0x1 ;  /* 0x000080400000791a */ /* 0x004fe80000000000 */
.L_x_100:
[----:B------:R-:W-:Y:S05]  /*6ec0*/  BSYNC.RECONVERGENT B0 ;  /* 0x0000000000007941 */ /* 0x000fea0003800200 */
.L_x_99:
[----:B------:R-:W-:Y:S06]  /*6ed0*/  BAR.SYNC.DEFER_BLOCKING 0x1, 0x80 ;  /* 0x0042000000007b1d */ /* 0x000fec0000010000 */
[----:B------:R-:W2:Y:S01]  /*6ee0*/  @P6 SYNCS.PHASECHK.TRANS64.TRYWAIT P0, [R118+URZ+0x70], R119 ;  /* 0x00007077760065a7 */ /* 0x000ea200080011ff */
[----:B------:R-:W-:Y:S01]  /*6ef0*/  BSSY B1, `(.L_x_101) ;  /* 0x0000023000017945 */ /* 0x000fe20003800000 */
[----:B--2---:R-:W-:Y:S03]  /*6f00*/  @P6 SEL R109, RZ, 0x1, !P0 ;  /* 0x00000001ff6d6807 */ /* 0x004fe60004000000 */
[----:B------:R-:W-:Y:S05]  /*6f10*/  @!P6 BRA `(.L_x_102) ;  /* 0x000000000080e947 */ /* 0x000fea0003800000 */
[----:B------:R-:W-:Y:S01]  /*6f20*/  ISETP.NE.AND P1, PT, R110, RZ, PT ;  /* 0x000000ff6e00720c */ /* 0x000fe20003f25270 */
[----:B------:R-:W-:Y:S01]  /*6f30*/  BSSY B0, `(.L_x_103) ;  /* 0x000000a000007945 */ /* 0x000fe20003800000 */
[----:B------:R-:W-:Y:S11]  /*6f40*/  ISETP.NE.AND P0, PT, R109, RZ, PT ;  /* 0x000000ff6d00720c */ /* 0x000ff60003f05270 */
[----:B------:R-:W-:Y:S04]  /*6f50*/  @P1 IMAD R5, R160, 0x2000, R111 ;  /* 0x00002000a0051824 */ /* 0x000fe800078e026f */
[--C-:B------:R-:W-:Y:S01]  /*6f60*/  @P1 IMAD.IADD R4, R165, 0x1, R5.reuse ;  /* 0x00000001a5041824 */ /* 0x100fe200078e0205 */
[----:B------:R-:W-:Y:S01]  /*6f70*/  @P1 IADD3 R2, PT, PT, R164, R5, RZ ;  /* 0x00000005a4021210 */ /* 0x000fe20007ffe0ff */
[----:B------:R-:W-:Y:S01]  /*6f80*/  @P1 IMAD.IADD R0, R116, 0x1, R5 ;  /* 0x0000000174001824 */ /* 0x000fe200078e0205 */
[----:B------:R-:W-:Y:S06]  /*6f90*/  @P0 BRA `(.L_x_104) ;  /* 0x00000000000c0947 */ /* 0x000fec0003800000 */
[----:B------:R-:W-:Y:S04]  /*6fa0*/  SHF.L.U32 R3, R159, 0x1f, RZ ;  /* 0x0000001f9f037819 */ /* 0x000fe800000006ff */
[----:B------:R-:W2:Y:S02]  /*6fb0*/  SYNCS.PHASECHK.TRANS64.TRYWAIT P0, [R118+URZ+0x70], R3 ;  /* 0x00007003760075a7 */ /* 0x000ea400080011ff */
[----:B--2---:R-:W-:Y:S05]  /*6fc0*/  @!P0 BRA `(.L_x_105) ;  /* 0x0000004c00488947 */ /* 0x004fea0003800000 */
.L_x_104:
[----:B------:R-:W-:Y:S05]  /*6fd0*/  BSYNC B0 ;  /* 0x0000000000007941 */ /* 0x000fea0003800000 */
.L_x_103:
[----:B------:R-:W-:Y:S01]  /*6fe0*/  ISETP.NE.AND P0, PT, R110, RZ, PT ;  /* 0x000000ff6e00720c */ /* 0x000fe20003f05270 */
[----:B--2---:R-:W-:Y:S02]  /*6ff0*/  VIADD R118, R118, 0x90 ;  /* 0x0000009076767836 */ /* 0x004fe40000000000 */
[----:B------:R-:W-:Y:S02]  /*7000*/  IMAD.U32 R3, RZ, RZ, UR37 ;  /* 0x00000025ff037e24 */ /* 0x000fe4000f8e00ff */
[----:B------:R-:W-:Y:S03]  /*7010*/  VIADD R160, R160, 0x1 ;  /* 0x00000001a0a07836 */ /* 0x000fe60000000000 */
[----:B------:R-:W-:Y:S05]  /*7020*/  PRMT R3, R3, 0x654, R118 ;  /* 0x0000065403037816 */ /* 0x000fea0000000076 */
[----:B------:R2:W3:Y:S04]  /*7030*/  @P0 LDS.128 R100, [R5+0x200] ;  /* 0x0002000005640984 */ /* 0x0004e80000000c00 */
[----:B------:R2:W4:Y:S04]  /*7040*/  @P0 LDS.128 R88, [R4+0x200] ;  /* 0x0002000004580984 */ /* 0x0005280000000c00 */
        /* <DEDUP_REMOVED lines=9> */
[----:B------:R-:W-:Y:S02]  /*70e0*/  SEL R6, RZ, 0x1, P0 ;  /* 0x00000001ff067807 */ /* 0x000fe40000000000 */
[----:B------:R-:W-:Y:S02]  /*70f0*/  SEL R160, R160, RZ, P0 ;  /* 0x000000ffa0a07207 */ /* 0x000fe40000000000 */
[----:B------:R-:W-:Y:S01]  /*7100*/  LOP3.LUT R159, R159, R6, RZ, 0x3c, !PT ;  /* 0x000000069f9f7212 */ /* 0x000fe200078e3cff */
[----:B-----5:R2:W-:Y:S06]  /*7110*/  SYNCS.ARRIVE.TRANS64.RED.A1T0 RZ, [R3+URZ], RZ ;  /* 0x000000ff03ff79a7 */ /* 0x0205ec00081004ff */
.L_x_102:
[----:B------:R-:W-:Y:S05]  /*7120*/  BSYNC B1 ;  /* 0x0000000000017941 */ /* 0x000fea0003800000 */
.L_x_101:
[----:B--2---:R-:W-:Y:S05]  /*7130*/  VIADD R3, R80, 0x40 ;  /* 0x0000004050037836 */ /* 0x004fea0000000000 */
[----:B------:R-:W-:Y:S04]  /*7140*/  SHF.R.U32.HI R3, RZ, 0x15, R3 ;  /* 0x00000015ff037819 */ /* 0x000fe80000011603 */
[----:B------:R-:W-:Y:S11]  /*7150*/  LOP3.LUT P0, RZ, R3, 0x3, R154, 0x48, !PT ;  /* 0x0000000303ff7812 */ /* 0x000ff6000780489a */
[----:B------:R-:W-:Y:S02]  /*7160*/  @!UPT UIADD3 URZ, UPT, UPT, URZ, URZ, URZ ;  /* 0x000000fffffff290 */ /* 0x000fe4000fffe0ff */
[----:B------:R-:W-:Y:S05]  /*7170*/  @!P0 BRA `(.L_x_106) ;  /* 0x0000000000408947 */ /* 0x000fea0003800000 */
[----:B------:R-:W2:Y:S01]  /*7180*/  LDCU.64 UR8, c[0x4][0x78] ;  /* 0x01000f00ff0877ac */ /* 0x000ea20008000a00 */
[----:B------:R-:W-:Y:S01]  /*7190*/  MOV R3, 0x0 ;  /* 0x0000000000037802 */ /* 0x000fe20000000f00 */
[----:B------:R-:W-:Y:S02]  /*71a0*/  HFMA2 R12, -RZ, RZ, 0, 5.9604644775390625e-08 ;  /* 0x00000001ff0c7431 */ /* 0x000fe400000001ff */
[----:B------:R-:W-:Y:S02]  /*71b0*/  IMAD.MOV.U32 R8, RZ, RZ, 0x192 ;  /* 0x00000192ff087424 */ /* 0x000fe400078e00ff */
[----:B------:R-:W-:Y:S01]  /*71c0*/  IMAD.MOV.U32 R13, RZ, RZ, RZ ;  /* 0x000000ffff0d7224 */ /* 0x000fe200078e00ff */
[----:B------:R-:W5:Y:S01]  /*71d0*/  LDCU.64 UR6, c[0x4][0x80] ;  /* 0x01001000ff0677ac */ /* 0x000f620008000a00 */
[----:B------:R-:W1:Y:S01]  /*71e0*/  LDC.64 R2, c[0x4][R3] ;  /* 0x0100000003027b82 */ /* 0x000e620000000a00 */
[----:B------:R-:W3:Y:S01]  /*71f0*/  LDCU.64 UR4, c[0x4][0x18] ;  /* 0x01000300ff0477ac */ /* 0x000ee20008000a00 */
[----:B--2---:R-:W-:Y:S01]  /*7200*/  MOV R5, UR9 ;  /* 0x0000000900057c02 */ /* 0x004fe20008000f00 */
[----:B------:R-:W-:Y:S01]  /*7210*/  IMAD.U32 R4, RZ, RZ, UR8 ;  /* 0x00000008ff047e24 */ /* 0x000fe2000f8e00ff */
[----:B-----5:R-:W-:Y:S01]  /*7220*/  MOV R7, UR7 ;  /* 0x0000000700077c02 */ /* 0x020fe20008000f00 */
[----:B------:R-:W-:Y:S01]  /*7230*/  IMAD.U32 R6, RZ, RZ, UR6 ;  /* 0x00000006ff067e24 */ /* 0x000fe2000f8e00ff */
[----:B---3--:R-:W-:Y:S01]  /*7240*/  MOV R11, UR5 ;  /* 0x00000005000b7c02 */ /* 0x008fe20008000f00 */
[----:B------:R-:W-:Y:S02]  /*7250*/  IMAD.U32 R10, RZ, RZ, UR4 ;  /* 0x00000004ff0a7e24 */ /* 0x000fe4000f8e00ff */
[----:B------:R-:W-:Y:S07]  /*7260*/  LEPC R20, `(.L_x_106) ;  /* 0x000000001014794e */ /* 0x000fee0000000000 */
[----:B-1--4-:R-:W-:Y:S05]  /*7270*/  CALL.ABS.NOINC R2 ;  /* 0x0000000002007343 */ /* 0x012fea0003c00000 */
.L_x_106:
[----:B------:R-:W-:Y:S05]  /*7280*/  WARPSYNC.ALL ;  /* 0x0000000000007948 */ /* 0x000fea0003800000 */
[----:B------:R-:W-:Y:S01]  /*7290*/  R2UR UR4, R80 ;  /* 0x00000000500472ca */ /* 0x000fe200000e0000 */
[----:B------:R-:W-:Y:S01]  /*72a0*/  BSSY.RECONVERGENT B0, `(.L_x_107) ;  /* 0x000011c000007945 */ /* 0x000fe20003800200 */
[C---:B---3--:R-:W-:Y:S02]  /*72b0*/  PRMT R81, R100.reuse, 0x8880, RZ ;  /* 0x0000888064517816 */ /* 0x048fe400000000ff */
[C---:B------:R-:W-:Y:S02]  /*72c0*/  SHF.L.U32 R84, R100.reuse, 0x8, RZ ;  /* 0x0000000864547819 */ /* 0x040fe400000006ff */
[----:B------:R-:W-:Y:S02]  /*72d0*/  SHF.L.U32 R83, R100, 0x10, RZ ;  /* 0x0000001064537819 */ /* 0x000fe400000006ff */
[----:B------:R-:W-:Y:S02]  /*72e0*/  SHF.R.S32.HI R84, RZ, 0x18, R84 ;  /* 0x00000018ff547819 */ /* 0x000fe40000011454 */
[----:B------:R-:W-:Y:S02]  /*72f0*/  SHF.R.S32.HI R83, RZ, 0x18, R83 ;  /* 0x00000018ff537819 */ /* 0x000fe40000011453 */
[----:B------:R-:W-:Y:S01]  /*7300*/  ISETP.NE.AND P0, PT, R167, RZ, PT ;  /* 0x000000ffa700720c */ /* 0x000fe20003f05270 */
[----:B------:R-:W2:Y:S01]  /*7310*/  LDTM.x64 R4, tmem[UR4+0x40] ;  /* 0x00004004000479ee */ /* 0x000ea20008340000 */
[----:B------:R-:W-:Y:S01]  /*7320*/  ISETP.NE.AND P6, PT, R117, RZ, PT ;  /* 0x000000ff7500720c */ /* 0x000fe20003fc5270 */
[C---:B--2---:R-:W-:Y:S02]  /*7330*/  IMAD R0, R78.reuse, R4, RZ ;  /* 0x000000044e007224 */ /* 0x044fe400078e02ff */
[C---:B------:R-:W-:Y:S02]  /*7340*/  IMAD R3, R78.reuse, R6, RZ ;  /* 0x000000064e037224 */ /* 0x040fe400078e02ff */
[C---:B------:R-:W-:Y:S02]  /*7350*/  IMAD R4, R78.reuse, R8, RZ ;  /* 0x000000084e047224 */ /* 0x040fe400078e02ff */
[C---:B------:R-:W-:Y:S02]  /*7360*/  IMAD R6, R78.reuse, R10, RZ ;  /* 0x0000000a4e067224 */ /* 0x040fe400078e02ff */
[C---:B------:R-:W-:Y:S02]  /*7370*/  IMAD R2, R78.reuse, R5, RZ ;  /* 0x000000054e027224 */ /* 0x040fe400078e02ff */
[C---:B------:R-:W-:Y:S02]  /*7380*/  IMAD R8, R78.reuse, R12, RZ ;  /* 0x0000000c4e087224 */ /* 0x040fe400078e02ff */
[C---:B------:R-:W-:Y:S02]  /*7390*/  IMAD R10, R78.reuse, R14, RZ ;  /* 0x0000000e4e0a7224 */ /* 0x040fe400078e02ff */
[C---:B------:R-:W-:Y:S02]  /*73a0*/  IMAD R5, R78.reuse, R9, RZ ;  /* 0x000000094e057224 */ /* 0x040fe400078e02ff */
[----:B------:R-:W-:Y:S01]  /*73b0*/  IMAD R0, R81, R82, R0 ;  /* 0x0000005251007224 */ /* 0x000fe200078e0200 */
[----:B------:R-:W-:Y:S01]  /*73c0*/  SHF.L.U32 R81, R101, 0x8, RZ ;  /* 0x0000000865517819 */ /* 0x000fe200000006ff */
[C---:B------:R-:W-:Y:S02]  /*73d0*/  IMAD R12, R78.reuse, R16, RZ ;  /* 0x000000104e0c7224 */ /* 0x040fe400078e02ff */
[C---:B------:R-:W-:Y:S01]  /*73e0*/  IMAD R14, R78.reuse, R18, RZ ;  /* 0x000000124e0e7224 */ /* 0x040fe200078e02ff */
[----:B------:R-:W-:Y:S01]  /*73f0*/  SHF.R.S32.HI R81, RZ, 0x18, R81 ;  /* 0x00000018ff517819 */ /* 0x000fe20000011451 */
[C---:B------:R-:W-:Y:S02]  /*7400*/  IMAD R9, R78.reuse, R13, RZ ;  /* 0x0000000d4e097224 */ /* 0x040fe400078e02ff */
[C---:B------:R-:W-:Y:S02]  /*7410*/  IMAD R16, R78.reuse, R20, RZ ;  /* 0x000000144e107224 */ /* 0x040fe400078e02ff */
[C---:B------:R-:W-:Y:S02]  /*7420*/  IMAD R18, R78.reuse, R22, RZ ;  /* 0x000000164e127224 */ /* 0x040fe400078e02ff */
[C---:B------:R-:W-:Y:S02]  /*7430*/  IMAD R13, R78.reuse, R17, RZ ;  /* 0x000000114e0d7224 */ /* 0x040fe400078e02ff */
[C---:B------:R-:W-:Y:S02]  /*7440*/  IMAD R20, R78.reuse, R24, RZ ;  /* 0x000000184e147224 */ /* 0x040fe400078e02ff */
[C---:B------:R-:W-:Y:S02]  /*7450*/  IMAD R22, R78.reuse, R26, RZ ;  /* 0x0000001a4e167224 */ /* 0x040fe400078e02ff */
[----:B------:R-:W-:Y:S01]  /*7460*/  IMAD R2, R83, R82, R2 ;  /* 0x0000005253027224 */ /* 0x000fe200078e0202 */
[----:B------:R-:W-:Y:S01]  /*7470*/  SHF.R.S32.HI R83, RZ, 0x18, R101 ;  /* 0x00000018ff537819 */ /* 0x000fe20000011465 */
[C---:B------:R-:W-:Y:S02]  /*7480*/  IMAD R17, R78.reuse, R21, RZ ;  /* 0x000000154e117224 */ /* 0x040fe400078e02ff */
[C---:B------:R-:W-:Y:S02]  /*7490*/  IMAD R24, R78.reuse, R28, RZ ;  /* 0x0000001c4e187224 */ /* 0x040fe400078e02ff */
[C---:B------:R-:W-:Y:S02]  /*74a0*/  IMAD R26, R78.reuse, R30, RZ ;  /* 0x0000001e4e1a7224 */ /* 0x040fe400078e02ff */
[C---:B------:R-:W-:Y:S02]  /*74b0*/  IMAD R21, R78.reuse, R25, RZ ;  /* 0x000000194e157224 */ /* 0x040fe400078e02ff */
[C---:B------:R-:W-:Y:S02]  /*74c0*/  IMAD R28, R78.reuse, R32, RZ ;  /* 0x000000204e1c7224 */ /* 0x040fe400078e02ff */
[----:B------:R-:W-:Y:S02]  /*74d0*/  IMAD R30, R78, R34, RZ ;  /* 0x000000224e1e7224 */ /* 0x000fe400078e02ff */
[----:B------:R-:W-:Y:S02]  /*74e0*/  IMAD R3, R84, R82, R3 ;  /* 0x0000005254037224 */ /* 0x000fe400078e0203 */
[C---:B------:R-:W-:Y:S02]  /*74f0*/  IMAD R25, R78.reuse, R29, RZ ;  /* 0x0000001d4e197224 */ /* 0x040fe400078e02ff */
        /* <DEDUP_REMOVED lines=14> */
[C---:B------:R-:W-:Y:S01]  /*75e0*/  IMAD R60, R78.reuse, R64, RZ ;  /* 0x000000404e3c7224 */ /* 0x040fe200078e02ff */
[----:B------:R-:W-:Y:S01]  /*75f0*/  SHF.R.S32.HI R64, RZ, 0x18, R100 ;  /* 0x00000018ff407819 */ /* 0x000fe20000011464 */
[C---:B------:R-:W-:Y:S02]  /*7600*/  IMAD R34, R78.reuse, R38, RZ ;  /* 0x000000264e227224 */ /* 0x040fe400078e02ff */
[C---:B------:R-:W-:Y:S02]  /*7610*/  IMAD R38, R78.reuse, R42, RZ ;  /* 0x0000002a4e267224 */ /* 0x040fe400078e02ff */
[C---:B------:R-:W-:Y:S02]  /*7620*/  IMAD R57, R78.reuse, R61, RZ ;  /* 0x0000003d4e397224 */ /* 0x040fe400078e02ff */
[C---:B------:R-:W-:Y:S01]  /*7630*/  IMAD R61, R78.reuse, R65, RZ ;  /* 0x000000414e3d7224 */ /* 0x040fe200078e02ff */
[C---:B------:R-:W-:Y:S01]  /*7640*/  PRMT R65, R101.reuse, 0x8880, RZ ;  /* 0x0000888065417816 */ /* 0x040fe200000000ff */
[C---:B------:R-:W-:Y:S02]  /*7650*/  IMAD R42, R78.reuse, R46, RZ ;  /* 0x0000002e4e2a7224 */ /* 0x040fe400078e02ff */
[C---:B------:R-:W-:Y:S02]  /*7660*/  IMAD R46, R78.reuse, R50, RZ ;  /* 0x000000324e2e7224 */ /* 0x040fe400078e02ff */
[C---:B------:R-:W-:Y:S02]  /*7670*/  IMAD R51, R78.reuse, R51, RZ ;  /* 0x000000334e337224 */ /* 0x040fe400078e02ff */
[C---:B------:R-:W-:Y:S02]  /*7680*/  IMAD R50, R78.reuse, R54, RZ ;  /* 0x000000364e327224 */ /* 0x040fe400078e02ff */
[C---:B------:R-:W-:Y:S02]  /*7690*/  IMAD R54, R78.reuse, R58, RZ ;  /* 0x0000003a4e367224 */ /* 0x040fe400078e02ff */
[C---:B------:R-:W-:Y:S02]  /*76a0*/  IMAD R58, R78.reuse, R62, RZ ;  /* 0x0000003e4e3a7224 */ /* 0x040fe400078e02ff */
[C---:B------:R-:W-:Y:S01]  /*76b0*/  IMAD R62, R78.reuse, R66, RZ ;  /* 0x000000424e3e7224 */ /* 0x040fe200078e02ff */
[----:B------:R-:W-:Y:S01]  /*76c0*/  SHF.L.U32 R66, R101, 0x10, RZ ;  /* 0x0000001065427819 */ /* 0x000fe200000006ff */
[C---:B------:R-:W-:Y:S02]  /*76d0*/  IMAD R7, R78.reuse, R7, RZ ;  /* 0x000000074e077224 */ /* 0x040fe400078e02ff */
[----:B------:R-:W-:Y:S01]  /*76e0*/  IMAD R11, R78, R11, RZ ;  /* 0x0000000b4e0b7224 */ /* 0x000fe200078e02ff */
[----:B------:R-:W-:Y:S01]  /*76f0*/  SHF.R.S32.HI R66, RZ, 0x18, R66 ;  /* 0x00000018ff427819 */ /* 0x000fe20000011442 */
[-C--:B------:R-:W-:Y:S01]  /*7700*/  IMAD R7, R64, R82.reuse, R7 ;  /* 0x0000005240077224 */ /* 0x080fe200078e0207 */
[C---:B------:R-:W-:Y:S01]  /*7710*/  PRMT R64, R102.reuse, 0x8880, RZ ;  /* 0x0000888066407816 */ /* 0x040fe200000000ff */
[-C--:B------:R-:W-:Y:S01]  /*7720*/  IMAD R4, R65, R82.reuse, R4 ;  /* 0x0000005241047224 */ /* 0x080fe200078e0204 */
[----:B------:R-:W-:Y:S01]  /*7730*/  SHF.L.U32 R65, R102, 0x10, RZ ;  /* 0x0000001066417819 */ /* 0x000fe200000006ff */
[-C--:B------:R-:W-:Y:S02]  /*7740*/  IMAD R5, R66, R82.reuse, R5 ;  /* 0x0000005242057224 */ /* 0x080fe400078e0205 */
[-C--:B------:R-:W-:Y:S01]  /*7750*/  IMAD R6, R81, R82.reuse, R6 ;  /* 0x0000005251067224 */ /* 0x080fe200078e0206 */
[----:B------:R-:W-:Y:S01]  /*7760*/  I2IP.S8.S32.SAT R81, R7, R3, RZ ;  /* 0x0000000307517239 */ /* 0x000fe200000014ff */
[----:B------:R-:W-:Y:S01]  /*7770*/  IMAD R11, R83, R82, R11 ;  /* 0x00000052530b7224 */ /* 0x000fe200078e020b */
[----:B------:R-:W-:Y:S01]  /*7780*/  SHF.L.U32 R7, R102, 0x8, RZ ;  /* 0x0000000866077819 */ /* 0x000fe200000006ff */
[C---:B------:R-:W-:Y:S01]  /*7790*/  IMAD R15, R78.reuse, R15, RZ ;  /* 0x0000000f4e0f7224 */ /* 0x040fe200078e02ff */
[----:B------:R-:W-:Y:S01]  /*77a0*/  MOV R3, R64 ;  /* 0x0000004000037202 */ /* 0x000fe20000000f00 */
[C---:B------:R-:W-:Y:S01]  /*77b0*/  IMAD R19, R78.reuse, R19, RZ ;  /* 0x000000134e137224 */ /* 0x040fe200078e02ff */
[----:B------:R-:W-:Y:S01]  /*77c0*/  I2IP.S8.S32.SAT R11, R11, R6, RZ ;  /* 0x000000060b0b7239 */ /* 0x000fe200000014ff */
[C---:B------:R-:W-:Y:S01]  /*77d0*/  IMAD R23, R78.reuse, R23, RZ ;  /* 0x000000174e177224 */ /* 0x040fe200078e02ff */
[----:B------:R-:W-:Y:S01]  /*77e0*/  SHF.R.S32.HI R6, RZ, 0x18, R65 ;  /* 0x00000018ff067819 */ /* 0x000fe20000011441 */
[----:B------:R-:W-:Y:S01]  /*77f0*/  IMAD R8, R3, R82, R8 ;  /* 0x0000005203087224 */ /* 0x000fe200078e0208 */
[----:B------:R-:W-:Y:S01]  /*7800*/  SHF.R.S32.HI R7, RZ, 0x18, R7 ;  /* 0x00000018ff077819 */ /* 0x000fe20000011407 */
[----:B------:R-:W-:Y:S01]  /*7810*/  IMAD R27, R78, R27, RZ ;  /* 0x0000001b4e1b7224 */ /* 0x000fe200078e02ff */
[----:B------:R-:W-:Y:S01]  /*7820*/  I2IP.S8.S32.SAT R84, R2, R0, R81 ;  /* 0x0000000002547239 */ /* 0x000fe20000001451 */
[-C--:B------:R-:W-:Y:S01]  /*7830*/  IMAD R9, R6, R82.reuse, R9 ;  /* 0x0000005206097224 */ /* 0x080fe200078e0209 */
[----:B------:R-:W-:Y:S01]  /*7840*/  SHF.L.U32 R2, R103, 0x10, RZ ;  /* 0x0000001067027819 */ /* 0x000fe200000006ff */
[----:B------:R-:W-:Y:S01]  /*7850*/  IMAD R10, R7, R82, R10 ;  /* 0x00000052070a7224 */ /* 0x000fe200078e020a */
[----:B------:R-:W-:Y:S01]  /*7860*/  SHF.R.S32.HI R0, RZ, 0x18, R102 ;  /* 0x00000018ff007819 */ /* 0x000fe20000011466 */
[C---:B------:R-:W-:Y:S01]  /*7870*/  IMAD R31, R78.reuse, R31, RZ ;  /* 0x0000001f4e1f7224 */ /* 0x040fe200078e02ff */
[----:B------:R-:W-:Y:S01]  /*7880*/  I2IP.S8.S32.SAT R85, R5, R4, R11 ;  /* 0x0000000405557239 */ /* 0x000fe2000000140b */
[----:B------:R-:W-:Y:S01]  /*7890*/  IMAD R35, R78, R35, RZ ;  /* 0x000000234e237224 */ /* 0x000fe200078e02ff */
[C---:B------:R-:W-:Y:S01]  /*78a0*/  PRMT R3, R103.reuse, 0x8880, RZ ;  /* 0x0000888067037816 */ /* 0x040fe200000000ff */
[-C--:B------:R-:W-:Y:S01]  /*78b0*/  IMAD R15, R0, R82.reuse, R15 ;  /* 0x00000052000f7224 */ /* 0x080fe200078e020f */
[----:B------:R-:W-:Y:S01]  /*78c0*/  SHF.L.U32 R5, R103, 0x8, RZ ;  /* 0x0000000867057819 */ /* 0x000fe200000006ff */
[C---:B------:R-:W-:Y:S01]  /*78d0*/  IMAD R39, R78.reuse, R39, RZ ;  /* 0x000000274e277224 */ /* 0x040fe200078e02ff */
[----:B------:R-:W-:Y:S01]  /*78e0*/  SHF.R.S32.HI R2, RZ, 0x18, R2 ;  /* 0x00000018ff027819 */ /* 0x000fe20000011402 */
[-C--:B------:R-:W-:Y:S01]  /*78f0*/  IMAD R12, R3, R82.reuse, R12 ;  /* 0x00000052030c7224 */ /* 0x080fe200078e020c */
[----:B------:R-:W-:Y:S01]  /*7900*/  SHF.R.S32.HI R5, RZ, 0x18, R5 ;  /* 0x00000018ff057819 */ /* 0x000fe20000011405 */
[----:B------:R-:W-:Y:S01]  /*7910*/  IMAD R43, R78, R43, RZ ;  /* 0x0000002b4e2b7224 */ /* 0x000fe200078e02ff */
[----:B------:R-:W-:Y:S01]  /*7920*/  SHF.R.S32.HI R4, RZ, 0x18, R103 ;  /* 0x00000018ff047819 */ /* 0x000fe20000011467 */
[-C--:B------:R-:W-:Y:S01]  /*7930*/  IMAD R13, R2, R82.reuse, R13 ;  /* 0x00000052020d7224 */ /* 0x080fe200078e020d */
[C---:B----4-:R-:W-:Y:S01]  /*7940*/  SHF.L.U32 R0, R88.reuse, 0x10, RZ ;  /* 0x0000001058007819 */ /* 0x050fe200000006ff */
[-C--:B------:R-:W-:Y:S01]  /*7950*/  IMAD R14, R5, R82.reuse, R14 ;  /* 0x00000052050e7224 */ /* 0x080fe200078e020e */
[C---:B------:R-:W-:Y:S01]  /*7960*/  PRMT R3, R88.reuse, 0x8880, RZ ;  /* 0x0000888058037816 */ /* 0x040fe200000000ff */
[----:B------:R-:W-:Y:S01]  /*7970*/  IMAD.SHL.U32 R2, R88, 0x100, RZ ;  /* 0x0000010058027824 */ /* 0x000fe200078e00ff */
[----:B------:R-:W-:Y:S01]  /*7980*/  SHF.R.S32.HI R0, RZ, 0x18, R0 ;  /* 0x00000018ff007819 */ /* 0x000fe20000011400 */
[-C--:B------:R-:W-:Y:S01]  /*7990*/  IMAD R19, R4, R82.reuse, R19 ;  /* 0x0000005204137224 */ /* 0x080fe200078e0213 */
[----:B------:R-:W-:Y:S01]  /*79a0*/  SHF.L.U32 R4, R89, 0x10, RZ ;  /* 0x0000001059047819 */ /* 0x000fe200000006ff */
[-C--:B------:R-:W-:Y:S01]  /*79b0*/  IMAD R16, R3, R82.reuse, R16 ;  /* 0x0000005203107224 */ /* 0x080fe200078e0210 */
[----:B------:R-:W-:Y:S01]  /*79c0*/  SHF.R.S32.HI R5, RZ, 0x18, R2 ;  /* 0x00000018ff057819 */ /* 0x000fe20000011402 */
[-C--:B------:R-:W-:Y:S01]  /*79d0*/  IMAD R17, R0, R82.reuse, R17 ;  /* 0x0000005200117224 */ /* 0x080fe200078e0211 */
[----:B------:R-:W-:Y:S01]  /*79e0*/  SHF.R.S32.HI R0, RZ, 0x18, R88 ;  /* 0x00000018ff007819 */ /* 0x000fe20000011458 */
[----:B------:R-:W-:Y:S01]  /*79f0*/  IMAD R47, R78, R47, RZ ;  /* 0x0000002f4e2f7224 */ /* 0x000fe200078e02ff */
[----:B------:R-:W-:Y:S01]  /*7a00*/  PRMT R3, R89, 0x8880, RZ ;  /* 0x0000888059037816 */ /* 0x000fe200000000ff */
[-C--:B------:R-:W-:Y:S01]  /*7a10*/  IMAD R18, R5, R82.reuse, R18 ;  /* 0x0000005205127224 */ /* 0x080fe200078e0212 */
[----:B------:R-:W-:Y:S01]  /*7a20*/  SHF.L.U32 R2, R89, 0x8, RZ ;  /* 0x0000000859027819 */ /* 0x000fe200000006ff */
[-C--:B------:R-:W-:Y:S01]  /*7a30*/  IMAD R23, R0, R82.reuse, R23 ;  /* 0x0000005200177224 */ /* 0x080fe200078e0217 */
[----:B------:R-:W-:Y:S01]  /*7a40*/  SHF.R.S32.HI R0, RZ, 0x18, R4 ;  /* 0x00000018ff007819 */ /* 0x000fe20000011404 */
[-C--:B------:R-:W-:Y:S01]  /*7a50*/  IMAD R20, R3, R82.reuse, R20 ;  /* 0x0000005203147224 */ /* 0x080fe200078e0214 */
[----:B------:R-:W-:Y:S01]  /*7a60*/  SHF.R.S32.HI R5, RZ, 0x18, R2 ;  /* 0x00000018ff057819 */ /* 0x000fe20000011402 */
[----:B------:R-:W-:Y:S01]  /*7a70*/  IMAD R55, R78, R55, RZ ;  /* 0x000000374e377224 */ /* 0x000fe200078e02ff */
[----:B------:R-:W-:Y:S01]  /*7a80*/  SHF.R.S32.HI R2, RZ, 0x18, R89 ;  /* 0x00000018ff027819 */ /* 0x000fe20000011459 */
[-C--:B------:R-:W-:Y:S01]  /*7a90*/  IMAD R21, R0, R82.reuse, R21 ;  /* 0x0000005200157224 */ /* 0x080fe200078e0215 */
[C---:B------:R-:W-:Y:S01]  /*7aa0*/  SHF.L.U32 R0, R90.reuse, 0x10, RZ ;  /* 0x000000105a007819 */ /* 0x040fe200000006ff */
[-C--:B------:R-:W-:Y:S01]  /*7ab0*/  IMAD R22, R5, R82.reuse, R22 ;  /* 0x0000005205167224 */ /* 0x080fe200078e0216 */
[----:B------:R-:W-:Y:S01]  /*7ac0*/  PRMT R3, R90, 0x8880, RZ ;  /* 0x000088805a037816 */ /* 0x000fe200000000ff */
        /* <DEDUP_REMOVED lines=9> */
[----:B------:R-:W-:Y:S01]  /*7b60*/  SHF.L.U32 R0, R91, 0x10, RZ ;  /* 0x000000105b007819 */ /* 0x000fe200000006ff */
[-C--:B------:R-:W-:Y:S01]  /*7b70*/  IMAD R26, R5, R82.reuse, R26 ;  /* 0x00000052051a7224 */ /* 0x080fe200078e021a */
[C---:B------:R-:W-:Y:S01]  /*7b80*/  PRMT R3, R91.reuse, 0x8880, RZ ;  /* 0x000088805b037816 */ /* 0x040fe200000000ff */
[-C--:B------:R-:W-:Y:S01]  /*7b90*/  IMAD R31, R2, R82.reuse, R31 ;  /* 0x00000052021f7224 */ /* 0x080fe200078e021f */
[----:B------:R-:W-:Y:S01]  /*7ba0*/  SHF.L.U32 R2, R91, 0x8, RZ ;  /* 0x000000085b027819 */ /* 0x000fe200000006ff */
[----:B------:R-:W-:Y:S01]  /*7bb0*/  IMAD R67, R78, R67, RZ ;  /* 0x000000434e437224 */ /* 0x000fe200078e02ff */
[----:B------:R-:W-:Y:S01]  /*7bc0*/  SHF.R.S32.HI R0, RZ, 0x18, R0 ;  /* 0x00000018ff007819 */ /* 0x000fe20000011400 */
[-C--:B------:R-:W-:Y:S01]  /*7bd0*/  IMAD R28, R3, R82.reuse, R28 ;  /* 0x00000052031c7224 */ /* 0x080fe200078e021c */
[----:B------:R-:W-:Y:S02]  /*7be0*/  SHF.R.S32.HI R5, RZ, 0x18, R2 ;  /* 0x00000018ff057819 */ /* 0x000fe40000011402 */
[----:B------:R-:W-:Y:S01]  /*7bf0*/  SHF.R.S32.HI R2, RZ, 0x18, R91 ;  /* 0x00000018ff027819 */ /* 0x000fe2000001145b */
[-C--:B------:R-:W-:Y:S01]  /*7c00*/  IMAD R29, R0, R82.reuse, R29 ;  /* 0x00000052001d7224 */ /* 0x080fe200078e021d */
[C---:B-1----:R-:W-:Y:S01]  /*7c10*/  PRMT R3, R92.reuse, 0x8880, RZ ;  /* 0x000088805c037816 */ /* 0x042fe200000000ff */
[----:B------:R-:W-:Y:S01]  /*7c20*/  IMAD.U32 R0, R92, 0x10000, RZ ;  /* 0x000100005c007824 */ /* 0x000fe200078e00ff */
[----:B------:R-:W-:Y:S01]  /*7c30*/  SHF.L.U32 R4, R93, 0x10, RZ ;  /* 0x000000105d047819 */ /* 0x000fe200000006ff */
[----:B------:R-:W-:Y:S01]  /*7c40*/  IMAD R30, R5, R82, R30 ;  /* 0x00000052051e7224 */ /* 0x000fe200078e021e */
[----:B------:R-:W-:Y:S01]  /*7c50*/  I2IP.S8.S32.SAT R10, R15, R10, RZ ;  /* 0x0000000a0f0a7239 */ /* 0x000fe200000014ff */
[-C--:B------:R-:W-:Y:S01]  /*7c60*/  IMAD R35, R2, R82.reuse, R35 ;  /* 0x0000005202237224 */ /* 0x080fe200078e0223 */
[----:B------:R-:W-:Y:S01]  /*7c70*/  SHF.L.U32 R2, R92, 0x8, RZ ;  /* 0x000000085c027819 */ /* 0x000fe200000006ff */
[-C--:B------:R-:W-:Y:S01]  /*7c80*/  IMAD R32, R3, R82.reuse, R32 ;  /* 0x0000005203207224 */ /* 0x080fe200078e0220 */
[----:B------:R-:W-:Y:S02]  /*7c90*/  SHF.R.S32.HI R0, RZ, 0x18, R0 ;  /* 0x00000018ff007819 */ /* 0x000fe40000011400 */
[----:B------:R-:W-:Y:S02]  /*7ca0*/  SHF.R.S32.HI R5, RZ, 0x18, R2 ;  /* 0x00000018ff057819 */ /* 0x000fe40000011402 */
[----:B------:R-:W-:Y:S01]  /*7cb0*/  PRMT R3, R93, 0x8880, RZ ;  /* 0x000088805d037816 */ /* 0x000fe200000000ff */
[-C--:B------:R-:W-:Y:S01]  /*7cc0*/  IMAD R33, R0, R82.reuse, R33 ;  /* 0x0000005200217224 */ /* 0x080fe200078e0221 */
[----:B------:R-:W-:Y:S01]  /*7cd0*/  SHF.R.S32.HI R0, RZ, 0x18, R92 ;  /* 0x00000018ff007819 */ /* 0x000fe2000001145c */
[----:B------:R-:W-:Y:S01]  /*7ce0*/  IMAD R34, R5, R82, R34 ;  /* 0x0000005205227224 */ /* 0x000fe200078e0222 */
[----:B------:R-:W-:Y:S02]  /*7cf0*/  SHF.L.U32 R2, R93, 0x8, RZ ;  /* 0x000000085d027819 */ /* 0x000fe400000006ff */
[----:B------:R-:W-:Y:S01]  /*7d00*/  I2IP.S8.S32.SAT R14, R19, R14, RZ ;  /* 0x0000000e130e7239 */ /* 0x000fe200000014ff */
[-C--:B------:R-:W-:Y:S01]  /*7d10*/  IMAD R39, R0, R82.reuse, R39 ;  /* 0x0000005200277224 */ /* 0x080fe200078e0227 */
[----:B------:R-:W-:Y:S01]  /*7d20*/  SHF.R.S32.HI R0, RZ, 0x18, R4 ;  /* 0x00000018ff007819 */ /* 0x000fe20000011404 */
[-C--:B------:R-:W-:Y:S01]  /*7d30*/  IMAD R36, R3, R82.reuse, R36 ;  /* 0x0000005203247224 */ /* 0x080fe200078e0224 */
[----:B------:R-:W-:Y:S02]  /*7d40*/  SHF.R.S32.HI R5, RZ, 0x18, R2 ;  /* 0x00000018ff057819 */ /* 0x000fe40000011402 */
[----:B------:R-:W-:Y:S01]  /*7d50*/  SHF.L.U32 R2, R94, 0x10, RZ ;  /* 0x000000105e027819 */ /* 0x000fe200000006ff */
[-C--:B------:R-:W-:Y:S01]  /*7d60*/  IMAD R37, R0, R82.reuse, R37 ;  /* 0x0000005200257224 */ /* 0x080fe200078e0225 */
[----:B------:R-:W-:Y:S01]  /*7d70*/  SHF.R.S32.HI R0, RZ, 0x18, R93 ;  /* 0x00000018ff007819 */ /* 0x000fe2000001145d */
[-C--:B------:R-:W-:Y:S01]  /*7d80*/  IMAD R38, R5, R82.reuse, R38 ;  /* 0x0000005205267224 */ /* 0x080fe200078e0226 */
[C---:B------:R-:W-:Y:S02]  /*7d90*/  PRMT R3, R94.reuse, 0x8880, RZ ;  /* 0x000088805e037816 */ /* 0x040fe400000000ff */
[----:B------:R-:W-:Y:S01]  /*7da0*/  SHF.L.U32 R5, R94, 0x8, RZ ;  /* 0x000000085e057819 */ /* 0x000fe200000006ff */
[-C--:B------:R-:W-:Y:S01]  /*7db0*/  IMAD R43, R0, R82.reuse, R43 ;  /* 0x00000052002b7224 */ /* 0x080fe200078e022b */
[----:B------:R-:W-:Y:S01]  /*7dc0*/  SHF.R.S32.HI R2, RZ, 0x18, R2 ;  /* 0x00000018ff027819 */ /* 0x000fe20000011402 */
[-C--:B------:R-:W-:Y:S01]  /*7dd0*/  IMAD R40, R3, R82.reuse, R40 ;  /* 0x0000005203287224 */ /* 0x080fe200078e0228 */
[----:B------:R-:W-:Y:S02]  /*7de0*/  SHF.R.S32.HI R5, RZ, 0x18, R5 ;  /* 0x00000018ff057819 */ /* 0x000fe40000011405 */
[----:B------:R-:W-:Y:S01]  /*7df0*/  SHF.R.S32.HI R4, RZ, 0x18, R94 ;  /* 0x00000018ff047819 */ /* 0x000fe2000001145e */
[-C--:B------:R-:W-:Y:S01]  /*7e00*/  IMAD R41, R2, R82.reuse, R41 ;  /* 0x0000005202297224 */ /* 0x080fe200078e0229 */
[----:B------:R-:W-:Y:S01]  /*7e10*/  SHF.L.U32 R0, R95, 0x10, RZ ;  /* 0x000000105f007819 */ /* 0x000fe200000006ff */
[-C--:B------:R-:W-:Y:S01]  /*7e20*/  IMAD R42, R5, R82.reuse, R42 ;  /* 0x00000052052a7224 */ /* 0x080fe200078e022a */
[C---:B------:R-:W-:Y:S01]  /*7e30*/  PRMT R3, R95.reuse, 0x8880, RZ ;  /* 0x000088805f037816 */ /* 0x040fe200000000ff */
[-C--:B------:R-:W-:Y:S01]  /*7e40*/  IMAD R47, R4, R82.reuse, R47 ;  /* 0x00000052042f7224 */ /* 0x080fe200078e022f */
[----:B------:R-:W-:Y:S02]  /*7e50*/  SHF.L.U32 R2, R95, 0x8, RZ ;  /* 0x000000085f027819 */ /* 0x000fe400000006ff */
[----:B------:R-:W-:Y:S01]  /*7e60*/  SHF.R.S32.HI R0, RZ, 0x18, R0 ;  /* 0x00000018ff007819 */ /* 0x000fe20000011400 */
[-C--:B------:R-:W-:Y:S01]  /*7e70*/  IMAD R44, R3, R82.reuse, R44 ;  /* 0x00000052032c7224 */ /* 0x080fe200078e022c */
[----:B------:R-:W-:Y:S02]  /*7e80*/  SHF.R.S32.HI R5, RZ, 0x18, R2 ;  /* 0x00000018ff057819 */ /* 0x000fe40000011402 */
[----:B------:R-:W-:Y:S01]  /*7e90*/  SHF.R.S32.HI R2, RZ, 0x18, R95 ;  /* 0x00000018ff027819 */ /* 0x000fe2000001145f */
[-C--:B------:R-:W-:Y:S01]  /*7ea0*/  IMAD R45, R0, R82.reuse, R45 ;  /* 0x00000052002d7224 */ /* 0x080fe200078e022d */
[----:B------:R-:W-:Y:S01]  /*7eb0*/  PRMT R3, R96, 0x8880, RZ ;  /* 0x0000888060037816 */ /* 0x000fe200000000ff */
[-C--:B------:R-:W-:Y:S01]  /*7ec0*/  IMAD R46, R5, R82.reuse, R46 ;  /* 0x00000052052e7224 */ /* 0x080fe200078e022e */
[C---:B------:R-:W-:Y:S01]  /*7ed0*/  SHF.L.U32 R4, R97.reuse, 0x10, RZ ;  /* 0x0000001061047819 */ /* 0x040fe200000006ff */
[-C--:B------:R-:W-:Y:S01]  /*7ee0*/  IMAD R51, R2, R82.reuse, R51 ;  /* 0x0000005202337224 */ /* 0x080fe200078e0233 */
[----:B------:R-:W-:Y:S01]  /*7ef0*/  SHF.R.S32.HI R2, RZ, 0x18, R96 ;  /* 0x00000018ff027819 */ /* 0x000fe20000011460 */
[C---:B------:R-:W-:Y:S01]  /*7f00*/  IMAD.U32 R0, R96.reuse, 0x10000, RZ ;  /* 0x0001000060007824 */ /* 0x040fe200078e00ff */
[----:B------:R-:W-:Y:S01]  /*7f10*/  PRMT R5, R97, 0x8880, RZ ;  /* 0x0000888061057816 */ /* 0x000fe200000000ff */
[-C--:B------:R-:W-:Y:S01]  /*7f20*/  IMAD R48, R3, R82.reuse, R48 ;  /* 0x0000005203307224 */ /* 0x080fe200078e0230 */
[----:B------:R-:W-:Y:S02]  /*7f30*/  SHF.L.U32 R3, R96, 0x8, RZ ;  /* 0x0000000860037819 */ /* 0x000fe400000006ff */
[----:B------:R-:W-:Y:S02]  /*7f40*/  SHF.R.S32.HI R0, RZ, 0x18, R0 ;  /* 0x00000018ff007819 */ /* 0x000fe40000011400 */
[----:B------:R-:W-:Y:S02]  /*7f50*/  SHF.R.S32.HI R3, RZ, 0x18, R3 ;  /* 0x00000018ff037819 */ /* 0x000fe40000011403 */
[----:B------:R-:W-:Y:S01]  /*7f60*/  SHF.R.S32.HI R4, RZ, 0x18, R4 ;  /* 0x00000018ff047819 */ /* 0x000fe20000011404 */
[-C--:B------:R-:W-:Y:S01]  /*7f70*/  IMAD R49, R0, R82.reuse, R49 ;  /* 0x0000005200317224 */ /* 0x080fe200078e0231 */
[----:B------:R-:W-:Y:S01]  /*7f80*/  SHF.R.S32.HI R0, RZ, 0x18, R97 ;  /* 0x00000018ff007819 */ /* 0x000fe20000011461 */
[-C--:B------:R-:W-:Y:S01]  /*7f90*/  IMAD R50, R3, R82.reuse, R50 ;  /* 0x0000005203327224 */ /* 0x080fe200078e0232 */
[----:B------:R-:W-:Y:S01]  /*7fa0*/  SHF.L.U32 R3, R97, 0x8, RZ ;  /* 0x0000000861037819 */ /* 0x000fe200000006ff */
[-C--:B------:R-:W-:Y:S01]  /*7fb0*/  IMAD R55, R2, R82.reuse, R55 ;  /* 0x0000005202377224 */ /* 0x080fe200078e0237 */
        /* <DEDUP_REMOVED lines=8> */
[----:B------:R-:W-:Y:S01]  /*8040*/  IMAD R59, R0, R82, R59 ;  /* 0x00000052003b7224 */ /* 0x000fe200078e023b */
[----:B------:R-:W-:Y:S01]  /*8050*/  I2IP.S8.S32.SAT R18, R23, R18, RZ ;  /* 0x0000001217127239 */ /* 0x000fe200000014ff */
[----:B------:R-:W-:Y:S01]  /*8060*/  IMAD R56, R5, R82, R56 ;  /* 0x0000005205387224 */ /* 0x000fe200078e0238 */
[----:B------:R-:W-:Y:S01]  /*8070*/  I2IP.S8.S32.SAT R86, R9, R8, R10 ;  /* 0x0000000809567239 */ /* 0x000fe2000000140a */
[----:B------:R-:W-:Y:S01]  /*8080*/  IMAD R57, R2, R82, R57 ;  /* 0x0000005202397224 */ /* 0x000fe200078e0239 */
[----:B------:R-:W-:Y:S02]  /*8090*/  I2IP.S8.S32.SAT R87, R13, R12, R14 ;  /* 0x0000000c0d577239 */ /* 0x000fe4000000140e */
[----:B------:R-:W-:Y:S02]  /*80a0*/  SHF.R.S32.HI R7, RZ, 0x18, R7 ;  /* 0x00000018ff077819 */ /* 0x000fe40000011407 */
[----:B------:R-:W-:Y:S01]  /*80b0*/  SHF.L.U32 R2, R99, 0x10, RZ ;  /* 0x0000001063027819 */ /* 0x000fe200000006ff */
[----:B------:R1:W-:Y:S01]  /*80c0*/  STS.128 [R153+UR49+0xa200], R84 ;  /* 0x00a2005499007988 */ /* 0x0003e20008000c31 */
[----:B------:R-:W-:Y:S01]  /*80d0*/  SHF.R.S32.HI R0, RZ, 0x18, R98 ;  /* 0x00000018ff007819 */ /* 0x000fe20000011462 */
[----:B------:R-:W-:Y:S01]  /*80e0*/  IMAD R58, R7, R82, R58 ;  /* 0x00000052073a7224 */ /* 0x000fe200078e023a */
[----:B------:R-:W-:Y:S02]  /*80f0*/  I2IP.S8.S32.SAT R16, R17, R16, R18 ;  /* 0x0000001011107239 */ /* 0x000fe40000001412 */
[----:B------:R-:W-:Y:S01]  /*8100*/  I2IP.S8.S32.SAT R17, R27, R22, RZ ;  /* 0x000000161b117239 */ /* 0x000fe200000014ff */
[----:B------:R-:W-:Y:S01]  /*8110*/  IMAD R63, R0, R82, R63 ;  /* 0x00000052003f7224 */ /* 0x000fe200078e023f */
[----:B------:R-:W-:Y:S02]  /*8120*/  I2IP.S8.S32.SAT R18, R31, R26, RZ ;  /* 0x0000001a1f127239 */ /* 0x000fe400000014ff */
[----:B------:R-:W-:Y:S02]  /*8130*/  I2IP.S8.S32.SAT R19, R35, R30, RZ ;  /* 0x0000001e23137239 */ /* 0x000fe400000014ff */
[C---:B------:R-:W-:Y:S02]  /*8140*/  PRMT R3, R99.reuse, 0x8880, RZ ;  /* 0x0000888063037816 */ /* 0x040fe400000000ff */
[----:B------:R-:W-:Y:S02]  /*8150*/  SHF.L.U32 R5, R99, 0x8, RZ ;  /* 0x0000000863057819 */ /* 0x000fe400000006ff */
[----:B------:R-:W-:Y:S01]  /*8160*/  SHF.R.S32.HI R2, RZ, 0x18, R2 ;  /* 0x00000018ff027819 */ /* 0x000fe20000011402 */
[----:B------:R-:W-:Y:S01]  /*8170*/  IMAD R60, R3, R82, R60 ;  /* 0x00000052033c7224 */ /* 0x000fe200078e023c */
[----:B------:R-:W-:Y:S02]  /*8180*/  I2IP.S8.S32.SAT R17, R21, R20, R17 ;  /* 0x0000001415117239 */ /* 0x000fe40000001411 */
[----:B------:R-:W-:Y:S01]  /*8190*/  I2IP.S8.S32.SAT R18, R25, R24, R18 ;  /* 0x0000001819127239 */ /* 0x000fe20000001412 */
[----:B------:R-:W-:Y:S01]  /*81a0*/  IMAD R61, R2, R82, R61 ;  /* 0x00000052023d7224 */ /* 0x000fe200078e023d */
[----:B------:R-:W-:Y:S02]  /*81b0*/  I2IP.S8.S32.SAT R19, R29, R28, R19 ;  /* 0x0000001c1d137239 */ /* 0x000fe40000001413 */
[----:B------:R-:W-:Y:S02]  /*81c0*/  SHF.R.S32.HI R5, RZ, 0x18, R5 ;  /* 0x00000018ff057819 */ /* 0x000fe40000011405 */
[----:B------:R-:W-:Y:S01]  /*81d0*/  SHF.R.S32.HI R4, RZ, 0x18, R99 ;  /* 0x00000018ff047819 */ /* 0x000fe20000011463 */
[----:B------:R1:W-:Y:S01]  /*81e0*/  STS.128 [R172+0xa200], R16 ;  /* 0x00a20010ac007388 */ /* 0x0003e20000000c00 */
[----:B------:R-:W-:Y:S01]  /*81f0*/  I2IP.S8.S32.SAT R34, R39, R34, RZ ;  /* 0x0000002227227239 */ /* 0x000fe200000014ff */
[----:B------:R-:W-:Y:S01]  /*8200*/  IMAD R62, R5, R82, R62 ;  /* 0x00000052053e7224 */ /* 0x000fe200078e023e */
[----:B------:R-:W-:Y:S01]  /*8210*/  I2IP.S8.S32.SAT R38, R43, R38, RZ ;  /* 0x000000262b267239 */ /* 0x000fe200000014ff */
[----:B------:R-:W-:Y:S01]  /*8220*/  IMAD R67, R4, R82, R67 ;  /* 0x0000005204437224 */ /* 0x000fe200078e0243 */
[----:B------:R-:W-:Y:S02]  /*8230*/  I2IP.S8.S32.SAT R42, R47, R42, RZ ;  /* 0x0000002a2f2a7239 */ /* 0x000fe400000014ff */
[----:B------:R-:W-:Y:S02]  /*8240*/  I2IP.S8.S32.SAT R35, R51, R46, RZ ;  /* 0x0000002e33237239 */ /* 0x000fe400000014ff */
[----:B------:R-:W-:Y:S02]  /*8250*/  I2IP.S8.S32.SAT R32, R33, R32, R34 ;  /* 0x0000002021207239 */ /* 0x000fe40000001422 */
[----:B------:R-:W-:Y:S02]  /*8260*/  I2IP.S8.S32.SAT R33, R37, R36, R38 ;  /* 0x0000002425217239 */ /* 0x000fe40000001426 */
[----:B------:R-:W-:Y:S02]  /*8270*/  I2IP.S8.S32.SAT R34, R41, R40, R42 ;  /* 0x0000002829227239 */ /* 0x000fe4000000142a */
[----:B------:R-:W-:Y:S02]  /*8280*/  I2IP.S8.S32.SAT R35, R45, R44, R35 ;  /* 0x0000002c2d237239 */ /* 0x000fe40000001423 */
[----:B------:R-:W-:Y:S02]  /*8290*/  I2IP.S8.S32.SAT R50, R55, R50, RZ ;  /* 0x0000003237327239 */ /* 0x000fe400000014ff */
[----:B------:R-:W-:Y:S01]  /*82a0*/  I2IP.S8.S32.SAT R54, R59, R54, RZ ;  /* 0x000000363b367239 */ /* 0x000fe200000014ff */
[----:B------:R1:W-:Y:S01]  /*82b0*/  STS.128 [R171+0xa200], R32 ;  /* 0x00a20020ab007388 */ /* 0x0003e20000000c00 */
[----:B------:R-:W-:Y:S02]  /*82c0*/  I2IP.S8.S32.SAT R58, R63, R58, RZ ;  /* 0x0000003a3f3a7239 */ /* 0x000fe400000014ff */
[----:B------:R-:W-:Y:S02]  /*82d0*/  I2IP.S8.S32.SAT R62, R67, R62, RZ ;  /* 0x0000003e433e7239 */ /* 0x000fe400000014ff */
[----:B------:R-:W-:Y:S02]  /*82e0*/  I2IP.S8.S32.SAT R48, R49, R48, R50 ;  /* 0x0000003031307239 */ /* 0x000fe40000001432 */
[----:B------:R-:W-:Y:S02]  /*82f0*/  I2IP.S8.S32.SAT R49, R53, R52, R54 ;  /* 0x0000003435317239 */ /* 0x000fe40000001436 */
[----:B------:R-:W-:Y:S02]  /*8300*/  I2IP.S8.S32.SAT R50, R57, R56, R58 ;  /* 0x0000003839327239 */ /* 0x000fe4000000143a */
[----:B------:R-:W-:Y:S02]  /*8310*/  I2IP.S8.S32.SAT R51, R61, R60, R62 ;  /* 0x0000003c3d337239 */ /* 0x000fe4000000143e */
[----:B------:R-:W-:Y:S02]  /*8320*/  LEA R0, R160, UR49, 0x3 ;  /* 0x00000031a0007c11 */ /* 0x000fe4000f8e18ff */
[----:B------:R-:W-:Y:S01]  /*8330*/  @P6 SHF.L.U32 R3, R159, 0x1f, RZ ;  /* 0x0000001f9f036819 */ /* 0x000fe200000006ff */
        /* <DEDUP_REMOVED lines=9> */
[----:B------:R-:W-:Y:S02]  /*83d0*/  UIADD3 UR8, UP0, UPT, UR52, 0x680, URZ ;  /* 0x0000068034087890 */ /* 0x000fe4000ff1e0ff */
[----:B------:R-:W-:Y:S02]  /*83e0*/  UIADD3 UR5, UPT, UPT, UR41, 0x40, URZ ;  /* 0x0000004029057890 */ /* 0x000fe4000fffe0ff */
[----:B------:R-:W-:Y:S02]  /*83f0*/  UIADD3 UR4, UPT, UPT, UR49, 0xa200, URZ ;  /* 0x0000a20031047890 */ /* 0x000fe4000fffe0ff */
[----:B------:R-:W-:Y:S01]  /*8400*/  UIADD3.X UR9, UPT, UPT, URZ, UR53, URZ, UP0, !UPT ;  /* 0x00000035ff097290 */ /* 0x000fe200087fe4ff */
[----:B------:R-:W-:Y:S01]  /*8410*/  UMOV UR6, UR42 ;  /* 0x0000002a00067c82 */ /* 0x000fe20008000000 */
[----:B------:R-:W-:Y:S07]  /*8420*/  UMOV UR7, UR36 ;  /* 0x0000002400077c82 */ /* 0x000fee0008000000 */
[----:B------:R2:W-:Y:S01]  /*8430*/  UTMASTG.3D [UR4], [UR8] ;  /* 0x00000004080073b5 */ /* 0x0005e20008010000 */
[----:B------:R0:W-:Y:S01]  /*8440*/  UTMACMDFLUSH ;  /* 0x00000000000079b7 */ /* 0x0001e20000000000 */
[----:B--2---:R-:W-:Y:S04]  /*8450*/  DEPBAR.LE SB0, 0x1 ;  /* 0x000080400000791a */ /* 0x004fe80000000000 */
.L_x_108:
[----:B------:R-:W-:Y:S05]  /*8460*/  BSYNC.RECONVERGENT B0 ;  /* 0x0000000000007941 */ /* 0x000fea0003800200 */
.L_x_107:
        /* <DEDUP_REMOVED lines=16> */
.L_x_112:
[----:B------:R-:W-:Y:S05]  /*8570*/  BSYNC B0 ;  /* 0x0000000000007941 */ /* 0x000fea0003800000 */
.L_x_111:
        /* <DEDUP_REMOVED lines=19> */
[----:B--234-:R-:W-:Y:S02]  /*86b0*/  LOP3.LUT R159, R159, R0, RZ, 0x3c, !PT ;  /* 0x000000009f9f7212 */ /* 0x01cfe400078e3cff */
.L_x_110:
[----:B------:R-:W-:Y:S05]  /*86c0*/  BSYNC B1 ;  /* 0x0000000000017941 */ /* 0x000fea0003800000 */
.L_x_109:
[----:B------:R-:W-:Y:S05]  /*86d0*/  VIADD R3, R80, 0x80 ;  /* 0x0000008050037836 */ /* 0x000fea0000000000 */
        /* <DEDUP_REMOVED lines=9> */
[----:B------:R-:W3:Y:S01]  /*8770*/  LDCU.64 UR6, c[0x4][0x80] ;  /* 0x01001000ff0677ac */ /* 0x000ee20008000a00 */
[----:B------:R-:W4:Y:S01]  /*8780*/  LDC.64 R2, c[0x4][R3] ;  /* 0x0100000003027b82 */ /* 0x000f220000000a00 */
[----:B------:R-:W5:Y:S01]  /*8790*/  LDCU.64 UR4, c[0x4][0x18] ;  /* 0x01000300ff0477ac */ /* 0x000f620008000a00 */
[----:B--2---:R-:W-:Y:S01]  /*87a0*/  MOV R5, UR9 ;  /* 0x0000000900057c02 */ /* 0x004fe20008000f00 */
[----:B------:R-:W-:Y:S01]  /*87b0*/  IMAD.U32 R4, RZ, RZ, UR8 ;  /* 0x00000008ff047e24 */ /* 0x000fe2000f8e00ff */
[----:B---3--:R-:W-:Y:S01]  /*87c0*/  MOV R7, UR7 ;  /* 0x0000000700077c02 */ /* 0x008fe20008000f00 */
[----:B------:R-:W-:Y:S01]  /*87d0*/  IMAD.U32 R6, RZ, RZ, UR6 ;  /* 0x00000006ff067e24 */ /* 0x000fe2000f8e00ff */
[----:B-----5:R-:W-:Y:S01]  /*87e0*/  MOV R11, UR5 ;  /* 0x00000005000b7c02 */ /* 0x020fe20008000f00 */
[----:B------:R-:W-:Y:S02]  /*87f0*/  IMAD.U32 R10, RZ, RZ, UR4 ;  /* 0x00000004ff0a7e24 */ /* 0x000fe4000f8e00ff */
[----:B------:R-:W-:Y:S07]  /*8800*/  LEPC R20, `(.L_x_114) ;  /* 0x000000001014794e */ /* 0x000fee0000000000 */
[----:B-1--4-:R-:W-:Y:S05]  /*8810*/  CALL.ABS.NOINC R2 ;  /* 0x0000000002007343 */ /* 0x012fea0003c00000 */
.L_x_114:
[----:B------:R-:W-:Y:S05]  /*8820*/  WARPSYNC.ALL ;  /* 0x0000000000007948 */ /* 0x000fea0003800000 */
[----:B------:R-:W-:Y:S01]  /*8830*/  R2UR UR4, R80 ;  /* 0x00000000500472ca */ /* 0x000fe200000e0000 */
[----:B------:R-:W-:Y:S01]  /*8840*/  BSSY.RECONVERGENT B0, `(.L_x_115) ;  /* 0x000011f000007945 */ /* 0x000fe20003800200 */
[C---:B------:R-:W-:Y:S02]  /*8850*/  PRMT R81, R100.reuse, 0x8880, RZ ;  /* 0x0000888064517816 */ /* 0x040fe400000000ff */
[C---:B-1----:R-:W-:Y:S02]  /*8860*/  SHF.L.U32 R84, R100.reuse, 0x8, RZ ;  /* 0x0000000864547819 */ /* 0x042fe400000006ff */
[----:B------:R-:W-:Y:S02]  /*8870*/  SHF.L.U32 R83, R100, 0x10, RZ ;  /* 0x0000001064537819 */ /* 0x000fe400000006ff */
[----:B------:R-:W-:Y:S02]  /*8880*/  SHF.R.S32.HI R84, RZ, 0x18, R84 ;  /* 0x00000018ff547819 */ /* 0x000fe40000011454 */
[----:B------:R-:W-:Y:S02]  /*8890*/  SHF.R.S32.HI R83, RZ, 0x18, R83 ;  /* 0x00000018ff537819 */ /* 0x000fe40000011453 */
[----:B------:R-:W-:Y:S01]  /*88a0*/  ISETP.NE.AND P0, PT, R167, RZ, PT ;  /* 0x000000ffa700720c */ /* 0x000fe20003f05270 */
[----:B------:R-:W1:Y:S01]  /*88b0*/  LDTM.x64 R4, tmem[UR4+0x80] ;  /* 0x00008004000479ee */ /* 0x000e620008340000 */
[----:B------:R-:W-:Y:S01]  /*88c0*/  ISETP.NE.AND P6, PT, R117, RZ, PT ;  /* 0x000000ff7500720c */ /* 0x000fe20003fc5270 */
[C---:B-1----:R-:W-:Y:S02]  /*88d0*/  IMAD R0, R78.reuse, R4, RZ ;  /* 0x000000044e007224 */ /* 0x042fe400078e02ff */
        /* <DEDUP_REMOVED lines=141> */
[C---:B------:R-:W-:Y:S01]  /*91b0*/  PRMT R3, R92.reuse, 0x8880, RZ ;  /* 0x000088805c037816 */ /* 0x040fe200000000ff */
        /* <DEDUP_REMOVED lines=124> */
[----:B------:R-:W-:Y:S02]  /*9980*/  UIADD3 UR8, UP0, UPT, UR52, 0x680, URZ ;  /* 0x0000068034087890 */ /* 0x000fe4000ff1e0ff */
[----:B------:R-:W-:Y:S02]  /*9990*/  UIADD3 UR5, UPT, UPT, UR41, 0x80, URZ ;  /* 0x0000008029057890 */ /* 0x000fe4000fffe0ff */
[----:B------:R-:W-:Y:S01]  /*99a0*/  MOV R166, UR10 ;  /* 0x0000000a00a67c02 */ /* 0x000fe20008000f00 */
[----:B------:R-:W-:Y:S01]  /*99b0*/  UIADD3.X UR9, UPT, UPT, URZ, UR53, URZ, UP0, !UPT ;  /* 0x00000035ff097290 */ /* 0x000fe200087fe4ff */
[----:B------:R-:W-:Y:S02]  /*99c0*/  UMOV UR6, UR42 ;  /* 0x0000002a00067c82 */ /* 0x000fe40008000000 */
[----:B------:R-:W-:Y:S01]  /*99d0*/  R2UR UR4, R166 ;  /* 0x00000000a60472ca */ /* 0x000fe200000e0000 */
[----:B------:R-:W-:Y:S11]  /*99e0*/  UMOV UR7, UR36 ;  /* 0x0000002400077c82 */ /* 0x000ff60008000000 */
[----:B------:R-:W-:Y:S01]  /*99f0*/  @!UPT UIADD3 URZ, UPT, UPT, URZ, URZ, URZ ;  /* 0x000000fffffff290 */ /* 0x000fe2000fffe0ff */
[----:B------:R2:W-:Y:S01]  /*9a00*/  UTMASTG.3D [UR4], [UR8] ;  /* 0x00000004080073b5 */ /* 0x0005e20008010000 */
[----:B------:R0:W-:Y:S01]  /*9a10*/  UTMACMDFLUSH ;  /* 0x00000000000079b7 */ /* 0x0001e20000000000 */
[----:B--2---:R-:W-:Y:S04]  /*9a20*/  DEPBAR.LE SB0, 0x1 ;  /* 0x000080400000791a */ /* 0x004fe80000000000 */
.L_x_116:
[----:B------:R-:W-:Y:S05]  /*9a30*/  BSYNC.RECONVERGENT B0 ;  /* 0x0000000000007941 */ /* 0x000fea0003800200 */
.L_x_115:
        /* <DEDUP_REMOVED lines=16> */
.L_x_120:
[----:B------:R-:W-:Y:S05]  /*9b40*/  BSYNC B0 ;  /* 0x0000000000007941 */ /* 0x000fea0003800000 */
.L_x_119:
        /* <DEDUP_REMOVED lines=20> */
.L_x_118:
[----:B------:R-:W-:Y:S05]  /*9c90*/  BSYNC B1 ;  /* 0x0000000000017941 */ /* 0x000fea0003800000 */
.L_x_117:
        /* <DEDUP_REMOVED lines=21> */
.L_x_122:
[----:B------:R-:W-:Y:S01]  /*9df0*/  ISETP.NE.AND P0, PT, R167, RZ, PT ;  /* 0x000000ffa700720c */ /* 0x000fe20003f05270 */
[----:B------:R-:W-:Y:S05]  /*9e00*/  WARPSYNC.ALL ;  /* 0x0000000000007948 */ /* 0x000fea0003800000 */
[----:B------:R-:W-:Y:S01]  /*9e10*/  IMAD.U32 R140, R102, 0x10000, RZ ;  /* 0x00010000668c7824 */ /* 0x000fe200078e00ff */
[----:B------:R-:W-:Y:S01]  /*9e20*/  R2UR UR4, R80 ;  /* 0x00000000500472ca */ /* 0x000fe200000e0000 */
[----:B------:R-:W-:Y:S01]  /*9e30*/  IMAD.U32 R134, R88, 0x10000, RZ ;  /* 0x0001000058867824 */ /* 0x000fe200078e00ff */
[C---:B------:R-:W-:Y:S01]  /*9e40*/  SHF.L.U32 R0, R100.reuse, 0x10, RZ ;  /* 0x0000001064007819 */ /* 0x040fe200000006ff */
[----:B-1----:R-:W-:Y:S01]  /*9e50*/  IMAD.U32 R119, R93, 0x10000, RZ ;  /* 0x000100005d777824 */ /* 0x002fe200078e00ff */
[----:B------:R-:W-:Y:S01]  /*9e60*/  PRMT R3, R100, 0x8880, RZ ;  /* 0x0000888064037816 */ /* 0x000fe200000000ff */
[----:B------:R-:W-:Y:S01]  /*9e70*/  IMAD.U32 R104, R98, 0x10000, RZ ;  /* 0x0001000062687824 */ /* 0x000fe200078e00ff */
[----:B------:R-:W-:Y:S01]  /*9e80*/  SHF.L.U32 R81, R100, 0x8, RZ ;  /* 0x0000000864517819 */ /* 0x000fe200000006ff */
[----:B------:R-:W-:Y:S01]  /*9e90*/  IMAD.SHL.U32 R127, R90, 0x100, RZ ;  /* 0x000001005a7f7824 */ /* 0x000fe200078e00ff */
[----:B------:R-:W-:Y:S01]  /*9ea0*/  SHF.R.S32.HI R0, RZ, 0x18, R0 ;  /* 0x00000018ff007819 */ /* 0x000fe20000011400 */
[----:B------:R-:W-:Y:S01]  /*9eb0*/  IMAD.SHL.U32 R112, R95, 0x100, RZ ;  /* 0x000001005f707824 */ /* 0x000fe200078e00ff */
[----:B------:R-:W-:Y:S01]  /*9ec0*/  SHF.R.S32.HI R81, RZ, 0x18, R81 ;  /* 0x00000018ff517819 */ /* 0x000fe20000011451 */
[----:B------:R-:W-:Y:S01]  /*9ed0*/  BSSY.RECONVERGENT B0, `(.L_x_123) ;  /* 0x0000121000007945 */ /* 0x000fe20003800200 */
[----:B------:R-:W-:Y:S01]  /*9ee0*/  SHF.R.S32.HI R2, RZ, 0x18, R100 ;  /* 0x00000018ff027819 */ /* 0x000fe20000011464 */
[----:B------:R-:W1:Y:S01]  /*9ef0*/  LDTM.x64 R4, tmem[UR4+0xc0] ;  /* 0x0000c004000479ee */ /* 0x000e620008340000 */
[----:B------:R-:W-:Y:S01]  /*9f00*/  NOP ;  /* 0x0000000000007918 */ /* 0x000fe20000000000 */
[----:B------:R-:W-:Y:S02]  /*9f10*/  SHF.R.S32.HI R84, RZ, 0x18, R101 ;  /* 0x00000018ff547819 */ /* 0x000fe40000011465 */
[----:B------:R-:W-:Y:S02]  /*9f20*/  SHF.R.S32.HI R85, RZ, 0x18, R102 ;  /* 0x00000018ff557819 */ /* 0x000fe40000011466 */
[----:B------:R-:W-:Y:S02]  /*9f30*/  SHF.R.S32.HI R86, RZ, 0x18, R103 ;  /* 0x00000018ff567819 */ /* 0x000fe40000011467 */
[----:B------:R-:W-:Y:S02]  /*9f40*/  SHF.R.S32.HI R87, RZ, 0x18, R88 ;  /* 0x00000018ff577819 */ /* 0x000fe40000011458 */
[----:B------:R-:W-:Y:S02]  /*9f50*/  R2UR UR5, R108 ;  /* 0x000000006c0572ca */ /* 0x000fe400000e0000 */
[C---:B------:R-:W-:Y:S02]  /*9f60*/  PRMT R143, R101.reuse, 0x8880, RZ ;  /* 0x00008880658f7816 */ /* 0x040fe400000000ff */
[----:B------:R-:W-:Y:S02]  /*9f70*/  SHF.L.U32 R83, R101, 0x10, RZ ;  /* 0x0000001065537819 */ /* 0x000fe400000006ff */
[----:B------:R-:W-:Y:S02]  /*9f80*/  PRMT R141, R102, 0x8880, RZ ;  /* 0x00008880668d7816 */ /* 0x000fe400000000ff */
[----:B------:R-:W-:Y:S02]  /*9f90*/  SHF.R.S32.HI R83, RZ, 0x18, R83 ;  /* 0x00000018ff537819 */ /* 0x000fe40000011453 */
[C---:B------:R-:W-:Y:S02]  /*9fa0*/  PRMT R138, R103.reuse, 0x8880, RZ ;  /* 0x00008880678a7816 */ /* 0x040fe400000000ff */
[----:B------:R-:W-:Y:S01]  /*9fb0*/  SHF.L.U32 R137, R103, 0x10, RZ ;  /* 0x0000001067897819 */ /* 0x000fe200000006ff */
[----:B------:R-:W-:Y:S01]  /*9fc0*/  UIADD3 UR5, UPT, UPT, UR5, 0xf0, URZ ;  /* 0x000000f005057890 */ /* 0x000fe2000fffe0ff */
[----:B-1----:R-:W-:Y:S01]  /*9fd0*/  IMAD R4, R78, R4, RZ ;  /* 0x000000044e047224 */ /* 0x002fe200078e02ff */
[----:B------:R-:W-:Y:S01]  /*9fe0*/  PRMT R135, R88, 0x8880, RZ ;  /* 0x0000888058877816 */ /* 0x000fe200000000ff */
[C---:B------:R-:W-:Y:S01]  /*9ff0*/  IMAD R5, R78.reuse, R5, RZ ;  /* 0x000000054e057224 */ /* 0x040fe200078e02ff */
[----:B------:R-:W-:Y:S01]  /*a000*/  UPRMT UR5, UR37, 0x654, UR5 ;  /* 0x0000065425057896 */ /* 0x000fe20008000005 */
[----:B------:R-:W-:Y:S01]  /*a010*/  IMAD R4, R3, R82, R4 ;  /* 0x0000005203047224 */ /* 0x000fe200078e0204 */
[C---:B------:R-:W-:Y:S01]  /*a020*/  PRMT R132, R89.reuse, 0x8880, RZ ;  /* 0x0000888059847816 */ /* 0x040fe200000000ff */
[----:B------:R-:W-:Y:S01]  /*a030*/  IMAD R6, R78, R6, RZ ;  /* 0x000000064e067224 */ /* 0x000fe200078e02ff */
[----:B------:R-:W-:Y:S01]  /*a040*/  SHF.L.U32 R131, R89, 0x10, RZ ;  /* 0x0000001059837819 */ /* 0x000fe200000006ff */
[----:B------:R-:W-:Y:S01]  /*a050*/  IMAD R5, R0, R82, R5 ;  /* 0x0000005200057224 */ /* 0x000fe200078e0205 */
[----:B------:R-:W-:Y:S01]  /*a060*/  PRMT R129, R90, 0x8880, RZ ;  /* 0x000088805a817816 */ /* 0x000fe200000000ff */
[----:B------:R-:W-:Y:S01]  /*a070*/  IMAD R0, R78, R16, RZ ;  /* 0x000000104e007224 */ /* 0x000fe200078e02ff */
[----:B------:R-:W-:Y:S01]  /*a080*/  SHF.L.U32 R128, R90, 0x10, RZ ;  /* 0x000000105a807819 */ /* 0x000fe200000006ff */
[C---:B------:R-:W-:Y:S01]  /*a090*/  IMAD R7, R78.reuse, R7, RZ ;  /* 0x000000074e077224 */ /* 0x040fe200078e02ff */
[----:B------:R-:W-:Y:S01]  /*a0a0*/  SYNCS.ARRIVE.TRANS64.RED.A1T0 RZ, [UR5], RZ ;  /* 0x000000ffffff79a7 */ /* 0x000fe20008100405 */
[C---:B------:R-:W-:Y:S01]  /*a0b0*/  IMAD R16, R78.reuse, R20, RZ ;  /* 0x000000144e107224 */ /* 0x040fe200078e02ff */
[C---:B------:R-:W-:Y:S01]  /*a0c0*/  PRMT R126, R91.reuse, 0x8880, RZ ;  /* 0x000088805b7e7816 */ /* 0x040fe200000000ff */
[C---:B------:R-:W-:Y:S01]  /*a0d0*/  IMAD R20, R78.reuse, R24, RZ ;  /* 0x000000184e147224 */ /* 0x040fe200078e02ff */
[----:B------:R-:W-:Y:S01]  /*a0e0*/  SHF.L.U32 R125, R91, 0x10, RZ ;  /* 0x000000105b7d7819 */ /* 0x000fe200000006ff */
[----:B------:R-:W-:Y:S01]  /*a0f0*/  IMAD R6, R81, R82, R6 ;  /* 0x0000005251067224 */ /* 0x000fe200078e0206 */
[----:B------:R-:W-:Y:S01]  /*a100*/  MOV R81, R143 ;  /* 0x0000008f00517202 */ /* 0x000fe20000000f00 */
[----:B------:R-:W-:Y:S01]  /*a110*/  IMAD R24, R78, R28, RZ ;  /* 0x0000001c4e187224 */ /* 0x000fe200078e02ff */
[----:B------:R-:W-:Y:S01]  /*a120*/  PRMT R123, R92, 0x8880, RZ ;  /* 0x000088805c7b7816 */ /* 0x000fe200000000ff */
[----:B------:R-:W-:Y:S01]  /*a130*/  IMAD R28, R78, R32, RZ ;  /* 0x000000204e1c7224 */ /* 0x000fe200078e02ff */
[----:B------:R-:W-:Y:S01]  /*a140*/  SHF.L.U32 R122, R92, 0x10, RZ ;  /* 0x000000105c7a7819 */ /* 0x000fe200000006ff */
[----:B------:R-:W-:Y:S01]  /*a150*/  IMAD R7, R2, R82, R7 ;  /* 0x0000005202077224 */ /* 0x000fe200078e0207 */
[----:B------:R-:W-:Y:S01]  /*a160*/  PRMT R120, R93, 0x8880, RZ ;  /* 0x000088805d787816 */ /* 0x000fe200000000ff */
[----:B------:R-:W-:Y:S01]  /*a170*/  IMAD R32, R78, R36, RZ ;  /* 0x000000244e207224 */ /* 0x000fe200078e02ff */
[----:B------:R-:W-:Y:S01]  /*a180*/  PRMT R117, R94, 0x8880, RZ ;  /* 0x000088805e757816 */ /* 0x000fe200000000ff */
[----:B------:R-:W-:Y:S01]  /*a190*/  IMAD R2, R78, R17, RZ ;  /* 0x000000114e027224 */ /* 0x000fe200078e02ff */
[----:B------:R-:W-:Y:S01]  /*a1a0*/  SHF.L.U32 R116, R94, 0x10, RZ ;  /* 0x000000105e747819 */ /* 0x000fe200000006ff */
[----:B------:R-:W-:Y:S01]  /*a1b0*/  IMAD R36, R78, R40, RZ ;  /* 0x000000284e247224 */ /* 0x000fe200078e02ff */
[----:B------:R-:W-:Y:S01]  /*a1c0*/  SHF.L.U32 R115, R94, 0x8, RZ ;  /* 0x000000085e737819 */ /* 0x000fe200000006ff */
[C---:B------:R-:W-:Y:S01]  /*a1d0*/  IMAD R17, R78.reuse, R21, RZ ;  /* 0x000000154e117224 */ /* 0x040fe200078e02ff */
[C---:B------:R-:W-:Y:S01]  /*a1e0*/  PRMT R114, R95.reuse, 0x8880, RZ ;  /* 0x000088805f727816 */ /* 0x040fe200000000ff */
[C---:B------:R-:W-:Y:S01]  /*a1f0*/  IMAD R40, R78.reuse, R44, RZ ;  /* 0x0000002c4e287224 */ /* 0x040fe200078e02ff */
[----:B------:R-:W-:Y:S01]  /*a200*/  SHF.L.U32 R113, R95, 0x10, RZ ;  /* 0x000000105f717819 */ /* 0x000fe200000006ff */
[----:B------:R-:W-:Y:S01]  /*a210*/  IMAD R21, R78, R25, RZ ;  /* 0x000000194e157224 */ /* 0x000fe200078e02ff */
[----:B------:R-:W-:Y:S01]  /*a220*/  PRMT R111, R96, 0x8880, RZ ;  /* 0x00008880606f7816 */ /* 0x000fe200000000ff */
        /* <DEDUP_REMOVED lines=8> */
[C---:B------:R-:W-:Y:S01]  /*a2b0*/  IMAD R52, R78.reuse, R56, RZ ;  /* 0x000000384e347224 */ /* 0x040fe200078e02ff */
[----:B------:R-:W-:Y:S01]  /*a2c0*/  SHF.L.U32 R142, R101, 0x8, RZ ;  /* 0x00000008658e7819 */ /* 0x000fe200000006ff */
[C---:B------:R-:W-:Y:S01]  /*a2d0*/  IMAD R8, R78.reuse, R8, RZ ;  /* 0x000000084e087224 */ /* 0x040fe200078e02ff */
[C---:B------:R-:W-:Y:S01]  /*a2e0*/  SHF.L.U32 R101, R99.reuse, 0x10, RZ ;  /* 0x0000001063657819 */ /* 0x040fe200000006ff */
[----:B------:R-:W-:Y:S01]  /*a2f0*/  IMAD R33, R78, R37, RZ ;  /* 0x000000254e217224 */ /* 0x000fe200078e02ff */
[----:B------:R-:W-:Y:S01]  /*a300*/  SHF.L.U32 R139, R102, 0x8, RZ ;  /* 0x00000008668b7819 */ /* 0x000fe200000006ff */
[C---:B------:R-:W-:Y:S01]  /*a310*/  IMAD R56, R78.reuse, R60, RZ ;  /* 0x0000003c4e387224 */ /* 0x040fe200078e02ff */
[----:B------:R-:W-:Y:S01]  /*a320*/  PRMT R102, R99, 0x8880, RZ ;  /* 0x0000888063667816 */ /* 0x000fe200000000ff */
[C---:B------:R-:W-:Y:S01]  /*a330*/  IMAD R37, R78.reuse, R41, RZ ;  /* 0x000000294e257224 */ /* 0x040fe200078e02ff */
[----:B------:R-:W-:Y:S01]  /*a340*/  SHF.L.U32 R136, R103, 0x8, RZ ;  /* 0x0000000867887819 */ /* 0x000fe200000006ff */
[C---:B------:R-:W-:Y:S01]  /*a350*/  IMAD R60, R78.reuse, R64, RZ ;  /* 0x000000404e3c7224 */ /* 0x040fe200078e02ff */
[----:B------:R-:W-:Y:S01]  /*a360*/  I2IP.S8.S32.SAT R64, R7, R6, RZ ;  /* 0x0000000607407239 */ /* 0x000fe200000014ff */
[C---:B------:R-:W-:Y:S01]  /*a370*/  IMAD R9, R78.reuse, R9, RZ ;  /* 0x000000094e097224 */ /* 0x040fe200078e02ff */
[----:B------:R-:W-:Y:S01]  /*a380*/  SHF.R.S32.HI R6, RZ, 0x18, R140 ;  /* 0x00000018ff067819 */ /* 0x000fe2000001148c */
[C---:B------:R-:W-:Y:S01]  /*a390*/  IMAD R41, R78.reuse, R45, RZ ;  /* 0x0000002d4e297224 */ /* 0x040fe200078e02ff */
[----:B------:R-:W-:Y:S01]  /*a3a0*/  SHF.R.S32.HI R7, RZ, 0x18, R142 ;  /* 0x00000018ff077819 */ /* 0x000fe2000001148e */
[----:B------:R-:W-:Y:S01]  /*a3b0*/  IMAD R45, R78, R49, RZ ;  /* 0x000000314e2d7224 */ /* 0x000fe200078e02ff */
[----:B------:R-:W-:Y:S01]  /*a3c0*/  SHF.L.U32 R133, R88, 0x8, RZ ;  /* 0x0000000858857819 */ /* 0x000fe200000006ff */
[C---:B------:R-:W-:Y:S01]  /*a3d0*/  IMAD R10, R78.reuse, R10, RZ ;  /* 0x0000000a4e0a7224 */ /* 0x040fe200078e02ff */
[----:B------:R-:W-:Y:S01]  /*a3e0*/  SHF.R.S32.HI R88, RZ, 0x18, R89 ;  /* 0x00000018ff587819 */ /* 0x000fe20000011459 */
[C---:B------:R-:W-:Y:S01]  /*a3f0*/  IMAD R49, R78.reuse, R53, RZ ;  /* 0x000000354e317224 */ /* 0x040fe200078e02ff */
[----:B------:R-:W-:Y:S01]  /*a400*/  SHF.L.U32 R130, R89, 0x8, RZ ;  /* 0x0000000859827819 */ /* 0x000fe200000006ff */
[-C--:B------:R-:W-:Y:S01]  /*a410*/  IMAD R8, R81, R82.reuse, R8 ;  /* 0x0000005251087224 */ /* 0x080fe200078e0208 */
[----:B------:R-:W-:Y:S01]  /*a420*/  SHF.R.S32.HI R81, RZ, 0x18, R139 ;  /* 0x00000018ff517819 */ /* 0x000fe2000001148b */
[C---:B------:R-:W-:Y:S01]  /*a430*/  IMAD R53, R78.reuse, R57, RZ ;  /* 0x000000394e357224 */ /* 0x040fe200078e02ff */
[----:B------:R-:W-:Y:S01]  /*a440*/  SHF.R.S32.HI R89, RZ, 0x18, R90 ;  /* 0x00000018ff597819 */ /* 0x000fe2000001145a */
[C---:B------:R-:W-:Y:S01]  /*a450*/  IMAD R11, R78.reuse, R11, RZ ;  /* 0x0000000b4e0b7224 */ /* 0x040fe200078e02ff */
[----:B------:R-:W-:Y:S01]  /*a460*/  SHF.R.S32.HI R90, RZ, 0x18, R91 ;  /* 0x00000018ff5a7819 */ /* 0x000fe2000001145b */
[C---:B------:R-:W-:Y:S01]  /*a470*/  IMAD R57, R78.reuse, R61, RZ ;  /* 0x0000003d4e397224 */ /* 0x040fe200078e02ff */
[----:B------:R-:W-:Y:S01]  /*a480*/  SHF.L.U32 R124, R91, 0x8, RZ ;  /* 0x000000085b7c7819 */ /* 0x000fe200000006ff */
[----:B------:R-:W-:Y:S01]  /*a490*/  IMAD R9, R83, R82, R9 ;  /* 0x0000005253097224 */ /* 0x000fe200078e0209 */
[----:B------:R-:W-:Y:S01]  /*a4a0*/  SHF.R.S32.HI R91, RZ, 0x18, R92 ;  /* 0x00000018ff5b7819 */ /* 0x000fe2000001145c */
[----:B------:R-:W-:Y:S01]  /*a4b0*/  IMAD R61, R78, R65, RZ ;  /* 0x000000414e3d7224 */ /* 0x000fe200078e02ff */
[----:B------:R-:W-:Y:S01]  /*a4c0*/  SHF.L.U32 R121, R92, 0x8, RZ ;  /* 0x000000085c797819 */ /* 0x000fe200000006ff */
[C---:B------:R-:W-:Y:S01]  /*a4d0*/  IMAD R12, R78.reuse, R12, RZ ;  /* 0x0000000c4e0c7224 */ /* 0x040fe200078e02ff */
[----:B------:R-:W-:Y:S01]  /*a4e0*/  SHF.R.S32.HI R92, RZ, 0x18, R93 ;  /* 0x00000018ff5c7819 */ /* 0x000fe2000001145d */
[----:B------:R-:W-:Y:S01]  /*a4f0*/  IMAD.MOV.U32 R65, RZ, RZ, R141 ;  /* 0x000000ffff417224 */ /* 0x000fe200078e008d */
[----:B------:R-:W-:Y:S01]  /*a500*/  SHF.L.U32 R118, R93, 0x8, RZ ;  /* 0x000000085d767819 */ /* 0x000fe200000006ff */
[----:B------:R-:W-:Y:S01]  /*a510*/  IMAD R10, R7, R82, R10 ;  /* 0x00000052070a7224 */ /* 0x000fe200078e020a */
[----:B------:R-:W-:Y:S01]  /*a520*/  MOV R7, R138 ;  /* 0x0000008a00077202 */ /* 0x000fe20000000f00 */
[----:B------:R-:W-:Y:S01]  /*a530*/  IMAD R13, R78, R13, RZ ;  /* 0x0000000d4e0d7224 */ /* 0x000fe200078e02ff */
[----:B------:R-:W-:Y:S01]  /*a540*/  SHF.R.S32.HI R93, RZ, 0x18, R94 ;  /* 0x00000018ff5d7819 */ /* 0x000fe2000001145e */
[----:B------:R-:W-:Y:S01]  /*a550*/  IMAD R11, R84, R82, R11 ;  /* 0x00000052540b7224 */ /* 0x000fe200078e020b */
[----:B------:R-:W-:Y:S01]  /*a560*/  I2IP.S8.S32.SAT R84, R5, R4, R64 ;  /* 0x0000000405547239 */ /* 0x000fe20000001440 */
[C---:B------:R-:W-:Y:S01]  /*a570*/  IMAD R14, R78.reuse, R14, RZ ;  /* 0x0000000e4e0e7224 */ /* 0x040fe200078e02ff */
[----:B------:R-:W-:Y:S01]  /*a580*/  SHF.R.S32.HI R5, RZ, 0x18, R137 ;  /* 0x00000018ff057819 */ /* 0x000fe20000011489 */
[----:B------:R-:W-:Y:S01]  /*a590*/  IMAD R12, R65, R82, R12 ;  /* 0x00000052410c7224 */ /* 0x000fe200078e020c */
[----:B------:R-:W-:Y:S01]  /*a5a0*/  I2IP.S8.S32.SAT R10, R11, R10, RZ ;  /* 0x0000000a0b0a7239 */ /* 0x000fe200000014ff */
[----:B------:R-:W-:Y:S01]  /*a5b0*/  IMAD R15, R78, R15, RZ ;  /* 0x0000000f4e0f7224 */ /* 0x000fe200078e02ff */
[----:B------:R-:W-:Y:S01]  /*a5c0*/  SHF.R.S32.HI R94, RZ, 0x18, R95 ;  /* 0x00000018ff5e7819 */ /* 0x000fe2000001145f */
[-C--:B------:R-:W-:Y:S01]  /*a5d0*/  IMAD R13, R6, R82.reuse, R13 ;  /* 0x00000052060d7224 */ /* 0x080fe200078e020d */
[----:B------:R-:W-:Y:S01]  /*a5e0*/  SHF.R.S32.HI R6, RZ, 0x18, R134 ;  /* 0x00000018ff067819 */ /* 0x000fe20000011486 */
[-C--:B------:R-:W-:Y:S01]  /*a5f0*/  IMAD R14, R81, R82.reuse, R14 ;  /* 0x00000052510e7224 */ /* 0x080fe200078e020e */
        /* <DEDUP_REMOVED lines=10> */
[----:B------:R-:W-:Y:S01]  /*a6a0*/  MOV R5, R135 ;  /* 0x0000008700057202 */ /* 0x000fe20000000f00 */
[-C--:B------:R-:W-:Y:S01]  /*a6b0*/  IMAD R3, R4, R82.reuse, R3 ;  /* 0x0000005204037224 */ /* 0x080fe200078e0203 */
[----:B------:R-:W-:Y:S01]  /*a6c0*/  SHF.R.S32.HI R4, RZ, 0x18, R131 ;  /* 0x00000018ff047819 */ /* 0x000fe20000011483 */
[----:B------:R-:W-:Y:S01]  /*a6d0*/  IMAD R19, R86, R82, R19 ;  /* 0x0000005256137224 */ /* 0x000fe200078e0213 */
[----:B------:R-:W-:Y:S01]  /*a6e0*/  I2IP.S8.S32.SAT R86, R13, R12, R14 ;  /* 0x0000000c0d567239 */ /* 0x000fe2000000140e */
[----:B------:R-:W-:Y:S01]  /*a6f0*/  IMAD R18, R78, R22, RZ ;  /* 0x000000164e127224 */ /* 0x000fe200078e02ff */
[----:B------:R-:W-:Y:S01]  /*a700*/  SHF.L.U32 R109, R96, 0x8, RZ ;  /* 0x00000008606d7819 */ /* 0x000fe200000006ff */
[----:B------:R-:W-:Y:S01]  /*a710*/  IMAD R16, R5, R82, R16 ;  /* 0x0000005205107224 */ /* 0x000fe200078e0210 */
[----:B------:R-:W-:Y:S01]  /*a720*/  I2IP.S8.S32.SAT R19, R19, R3, RZ ;  /* 0x0000000313137239 */ /* 0x000fe200000014ff */
[----:B------:R-:W-:Y:S01]  /*a730*/  IMAD R23, R78, R23, RZ ;  /* 0x000000174e177224 */ /* 0x000fe200078e02ff */
[----:B------:R-:W-:Y:S01]  /*a740*/  MOV R3, R132 ;  /* 0x0000008400037202 */ /* 0x000fe20000000f00 */
[-C--:B------:R-:W-:Y:S01]  /*a750*/  IMAD R17, R6, R82.reuse, R17 ;  /* 0x0000005206117224 */ /* 0x080fe200078e0211 */
[----:B------:R-:W-:Y:S01]  /*a760*/  MOV R5, R129 ;  /* 0x0000008100057202 */ /* 0x000fe20000000f00 */
[-C--:B------:R-:W-:Y:S01]  /*a770*/  IMAD R18, R7, R82.reuse, R18 ;  /* 0x0000005207127224 */ /* 0x080fe200078e0212 */
[----:B------:R-:W-:Y:S01]  /*a780*/  SHF.R.S32.HI R7, RZ, 0x18, R127 ;  /* 0x00000018ff077819 */ /* 0x000fe2000001147f */
[----:B------:R-:W-:Y:S01]  /*a790*/  IMAD R23, R87, R82, R23 ;  /* 0x0000005257177224 */ /* 0x000fe200078e0217 */
[----:B------:R-:W-:Y:S01]  /*a7a0*/  I2IP.S8.S32.SAT R87, R2, R0, R19 ;  /* 0x0000000002577239 */ /* 0x000fe20000001413 */
[----:B------:R-:W-:Y:S01]  /*a7b0*/  IMAD R20, R3, R82, R20 ;  /* 0x0000005203147224 */ /* 0x000fe200078e0214 */
[----:B------:R-:W-:Y:S01]  /*a7c0*/  SHF.R.S32.HI R3, RZ, 0x18, R130 ;  /* 0x00000018ff037819 */ /* 0x000fe20000011482 */
[C---:B------:R-:W-:Y:S01]  /*a7d0*/  IMAD R22, R78.reuse, R26, RZ ;  /* 0x0000001a4e167224 */ /* 0x040fe200078e02ff */
[----:B------:R-:W-:Y:S01]  /*a7e0*/  I2IP.S8.S32.SAT R18, R23, R18, RZ ;  /* 0x0000001217127239 */ /* 0x000fe200000014ff */
[----:B------:R-:W-:Y:S01]  /*a7f0*/  IMAD R27, R78, R27, RZ ;  /* 0x0000001b4e1b7224 */ /* 0x000fe200078e02ff */
[----:B------:R1:W-:Y:S01]  /*a800*/  STS.128 [R153+UR49+0xa200], R84 ;  /* 0x00a2005499007988 */ /* 0x0003e20008000c31 */
[----:B------:R-:W-:Y:S01]  /*a810*/  IMAD R21, R4, R82, R21 ;  /* 0x0000005204157224 */ /* 0x000fe200078e0215 */
[----:B------:R-:W-:Y:S01]  /*a820*/  I2IP.S8.S32.SAT R16, R17, R16, R18 ;  /* 0x0000001011107239 */ /* 0x000fe20000001412 */
[-C--:B------:R-:W-:Y:S01]  /*a830*/  IMAD R22, R3, R82.reuse, R22 ;  /* 0x0000005203167224 */ /* 0x080fe200078e0216 */
[----:B------:R-:W-:Y:S01]  /*a840*/  SHF.R.S32.HI R0, RZ, 0x18, R128 ;  /* 0x00000018ff007819 */ /* 0x000fe20000011480 */
[----:B------:R-:W-:Y:S01]  /*a850*/  IMAD R27, R88, R82, R27 ;  /* 0x00000052581b7224 */ /* 0x000fe200078e021b */
[----:B------:R-:W-:Y:S01]  /*a860*/  SHF.R.S32.HI R96, RZ, 0x18, R97 ;  /* 0x00000018ff607819 */ /* 0x000fe20000011461 */
[C---:B------:R-:W-:Y:S01]  /*a870*/  IMAD R26, R78.reuse, R30, RZ ;  /* 0x0000001e4e1a7224 */ /* 0x040fe200078e02ff */
[----:B------:R-:W-:Y:S01]  /*a880*/  SHF.L.U32 R106, R97, 0x8, RZ ;  /* 0x00000008616a7819 */ /* 0x000fe200000006ff */
[----:B------:R-:W-:Y:S01]  /*a890*/  IMAD R24, R5, R82, R24 ;  /* 0x0000005205187224 */ /* 0x000fe200078e0218 */
[----:B------:R-:W-:Y:S01]  /*a8a0*/  I2IP.S8.S32.SAT R17, R27, R22, RZ ;  /* 0x000000161b117239 */ /* 0x000fe200000014ff */
[----:B------:R-:W-:Y:S01]  /*a8b0*/  IMAD R31, R78, R31, RZ ;  /* 0x0000001f4e1f7224 */ /* 0x000fe200078e02ff */
[----:B------:R-:W-:Y:S01]  /*a8c0*/  SHF.R.S32.HI R5, RZ, 0x18, R124 ;  /* 0x00000018ff057819 */ /* 0x000fe2000001147c */
[----:B------:R-:W-:Y:S01]  /*a8d0*/  IMAD R25, R0, R82, R25 ;  /* 0x0000005200197224 */ /* 0x000fe200078e0219 */
[----:B------:R-:W-:Y:S01]  /*a8e0*/  I2IP.S8.S32.SAT R17, R21, R20, R17 ;  /* 0x0000001415117239 */ /* 0x000fe20000001411 */
[-C--:B------:R-:W-:Y:S01]  /*a8f0*/  IMAD R26, R7, R82.reuse, R26 ;  /* 0x00000052071a7224 */ /* 0x080fe200078e021a */
[----:B------:R-:W-:Y:S01]  /*a900*/  SHF.R.S32.HI R0, RZ, 0x18, R125 ;  /* 0x00000018ff007819 */ /* 0x000fe2000001147d */
[----:B------:R-:W-:Y:S01]  /*a910*/  IMAD.MOV.U32 R3, RZ, RZ, R126 ;  /* 0x000000ffff037224 */ /* 0x000fe200078e007e */
[----:B------:R-:W-:Y:S01]  /*a920*/  SHF.R.S32.HI R7, RZ, 0x18, R118 ;  /* 0x00000018ff077819 */ /* 0x000fe20000011476 */
[----:B------:R-:W-:Y:S01]  /*a930*/  IMAD R31, R89, R82, R31 ;  /* 0x00000052591f7224 */ /* 0x000fe200078e021f */
[----:B------:R-:W-:Y:S01]  /*a940*/  SHF.R.S32.HI R97, RZ, 0x18, R98 ;  /* 0x00000018ff617819 */ /* 0x000fe20000011462 */
[----:B------:R-:W-:Y:S01]  /*a950*/  IMAD R30, R78, R34, RZ ;  /* 0x000000224e1e7224 */ /* 0x000fe200078e02ff */
[----:B------:R-:W-:Y:S01]  /*a960*/  SHF.L.U32 R103, R98, 0x8, RZ ;  /* 0x0000000862677819 */ /* 0x000fe200000006ff */
[----:B------:R-:W-:Y:S01]  /*a970*/  IMAD R28, R3, R82, R28 ;  /* 0x00000052031c7224 */ /* 0x000fe200078e021c */
[----:B------:R-:W-:Y:S01]  /*a980*/  I2IP.S8.S32.SAT R18, R31, R26, RZ ;  /* 0x0000001a1f127239 */ /* 0x000fe200000014ff */
[----:B------:R-:W-:Y:S01]  /*a990*/  IMAD R35, R78, R35, RZ ;  /* 0x000000234e237224 */ /* 0x000fe200078e02ff */
[----:B------:R-:W-:Y:S01]  /*a9a0*/  MOV R3, R123 ;  /* 0x0000007b00037202 */ /* 0x000fe20000000f00 */
[----:B------:R-:W-:Y:S01]  /*a9b0*/  IMAD R29, R0, R82, R29 ;  /* 0x00000052001d7224 */ /* 0x000fe200078e021d */
[----:B------:R-:W-:Y:S01]  /*a9c0*/  I2IP.S8.S32.SAT R18, R25, R24, R18 ;  /* 0x0000001819127239 */ /* 0x000fe20000001412 */
[-C--:B------:R-:W-:Y:S01]  /*a9d0*/  IMAD R30, R5, R82.reuse, R30 ;  /* 0x00000052051e7224 */ /* 0x080fe200078e021e */
[----:B------:R-:W-:Y:S01]  /*a9e0*/  SHF.R.S32.HI R0, RZ, 0x18, R122 ;  /* 0x00000018ff007819 */ /* 0x000fe2000001147a */
[----:B------:R-:W-:Y:S01]  /*a9f0*/  IMAD R35, R90, R82, R35 ;  /* 0x000000525a237224 */ /* 0x000fe200078e0223 */
[----:B------:R-:W-:Y:S01]  /*aa00*/  MOV R5, R120 ;  /* 0x0000007800057202 */ /* 0x000fe20000000f00 */
[----:B------:R-:W-:Y:S01]  /*aa10*/  IMAD R32, R3, R82, R32 ;  /* 0x0000005203207224 */ /* 0x000fe200078e0220 */
[----:B------:R-:W-:Y:S01]  /*aa20*/  SHF.R.S32.HI R3, RZ, 0x18, R121 ;  /* 0x00000018ff037819 */ /* 0x000fe20000011479 */
[C---:B------:R-:W-:Y:S01]  /*aa30*/  IMAD R34, R78.reuse, R38, RZ ;  /* 0x000000264e227224 */ /* 0x040fe200078e02ff */
[----:B------:R-:W-:Y:S01]  /*aa40*/  I2IP.S8.S32.SAT R19, R35, R30, RZ ;  /* 0x0000001e23137239 */ /* 0x000fe200000014ff */
[----:B------:R-:W-:Y:S01]  /*aa50*/  IMAD R39, R78, R39, RZ ;  /* 0x000000274e277224 */ /* 0x000fe200078e02ff */
[----:B------:R-:W-:Y:S01]  /*aa60*/  SHF.R.S32.HI R98, RZ, 0x18, R99 ;  /* 0x00000018ff627819 */ /* 0x000fe20000011463 */
[----:B------:R-:W-:Y:S01]  /*aa70*/  IMAD R33, R0, R82, R33 ;  /* 0x0000005200217224 */ /* 0x000fe200078e0221 */
[----:B------:R-:W-:Y:S01]  /*aa80*/  I2IP.S8.S32.SAT R19, R29, R28, R19 ;  /* 0x0000001c1d137239 */ /* 0x000fe20000001413 */
[-C--:B------:R-:W-:Y:S01]  /*aa90*/  IMAD R34, R3, R82.reuse, R34 ;  /* 0x0000005203227224 */ /* 0x080fe200078e0222 */
[----:B------:R-:W-:Y:S01]  /*aaa0*/  SHF.R.S32.HI R0, RZ, 0x18, R119 ;  /* 0x00000018ff007819 */ /* 0x000fe20000011477 */
[----:B------:R-:W-:Y:S01]  /*aab0*/  IMAD R39, R91, R82, R39 ;  /* 0x000000525b277224 */ /* 0x000fe200078e0227 */
[----:B------:R-:W-:Y:S01]  /*aac0*/  MOV R3, R117 ;  /* 0x0000007500037202 */ /* 0x000fe20000000f00 */
[C---:B------:R-:W-:Y:S01]  /*aad0*/  IMAD R38, R78.reuse, R42, RZ ;  /* 0x0000002a4e267224 */ /* 0x040fe200078e02ff */
[----:B------:R1:W-:Y:S01]  /*aae0*/  STS.128 [R172+0xa200], R16 ;  /* 0x00a20010ac007388 */ /* 0x0003e20000000c00 */
        /* <DEDUP_REMOVED lines=8> */
[-C--:B------:R-:W-:Y:S01]  /*ab70*/  IMAD R43, R92, R82.reuse, R43 ;  /* 0x000000525c2b7224 */ /* 0x080fe200078e022b */
[----:B------:R-:W-:Y:S01]  /*ab80*/  SHF.R.S32.HI R7, RZ, 0x18, R112 ;  /* 0x00000018ff077819 */ /* 0x000fe20000011470 */
[----:B------:R-:W-:Y:S01]  /*ab90*/  IMAD R40, R3, R82, R40 ;  /* 0x0000005203287224 */ /* 0x000fe200078e0228 */
[----:B------:R-:W-:Y:S01]  /*aba0*/  SHF.R.S32.HI R3, RZ, 0x18, R115 ;  /* 0x00000018ff037819 */ /* 0x000fe20000011473 */
[C---:B------:R-:W-:Y:S01]  /*abb0*/  IMAD R42, R78.reuse, R46, RZ ;  /* 0x0000002e4e2a7224 */ /* 0x040fe200078e02ff */
[----:B------:R-:W-:Y:S01]  /*abc0*/  I2IP.S8.S32.SAT R38, R43, R38, RZ ;  /* 0x000000262b267239 */ /* 0x000fe200000014ff */
[----:B------:R-:W-:Y:S01]  /*abd0*/  IMAD R47, R78, R47, RZ ;  /* 0x0000002f4e2f7224 */ /* 0x000fe200078e02ff */
[----:B------:R-:W-:Y:S01]  /*abe0*/  SHF.L.U32 R100, R99, 0x8, RZ ;  /* 0x0000000863647819 */ /* 0x000fe200000006ff */
[----:B------:R-:W-:Y:S01]  /*abf0*/  IMAD R41, R0, R82, R41 ;  /* 0x0000005200297224 */ /* 0x000fe200078e0229 */
[----:B------:R-:W-:Y:S01]  /*ac00*/  I2IP.S8.S32.SAT R33, R37, R36, R38 ;  /* 0x0000002425217239 */ /* 0x000fe20000001426 */
[-C--:B------:R-:W-:Y:S01]  /*ac10*/  IMAD R42, R3, R82.reuse, R42 ;  /* 0x00000052032a7224 */ /* 0x080fe200078e022a */
[----:B------:R-:W-:Y:S01]  /*ac20*/  SHF.R.S32.HI R0, RZ, 0x18, R113 ;  /* 0x00000018ff007819 */ /* 0x000fe20000011471 */
[----:B------:R-:W-:Y:S01]  /*ac30*/  IMAD R47, R93, R82, R47 ;  /* 0x000000525d2f7224 */ /* 0x000fe200078e022f */
[----:B------:R-:W-:Y:S01]  /*ac40*/  IADD3 R76, PT, PT, R76, 0x1, RZ ;  /* 0x000000014c4c7810 */ /* 0x000fe20007ffe0ff */
[C---:B------:R-:W-:Y:S02]  /*ac50*/  IMAD R46, R78.reuse, R50, RZ ;  /* 0x000000324e2e7224 */ /* 0x040fe400078e02ff */
        /* <DEDUP_REMOVED lines=8> */
[----:B------:R-:W-:Y:S02]  /*ace0*/  IMAD.MOV.U32 R3, RZ, RZ, R111 ;  /* 0x000000ffff037224 */ /* 0x000fe400078e006f */
[-C--:B------:R-:W-:Y:S02]  /*acf0*/  IMAD R51, R94, R82.reuse, R51 ;  /* 0x000000525e337224 */ /* 0x080fe400078e0233 */
[----:B------:R-:W-:Y:S01]  /*ad00*/  IMAD R48, R3, R82, R48 ;  /* 0x0000005203307224 */ /* 0x000fe200078e0230 */
[----:B------:R-:W-:Y:S01]  /*ad10*/  SHF.R.S32.HI R3, RZ, 0x18, R109 ;  /* 0x00000018ff037819 */ /* 0x000fe2000001146d */
[C---:B------:R-:W-:Y:S01]  /*ad20*/  IMAD R50, R78.reuse, R54, RZ ;  /* 0x000000364e327224 */ /* 0x040fe200078e02ff */
[----:B------:R-:W-:Y:S01]  /*ad30*/  I2IP.S8.S32.SAT R35, R51, R46, RZ ;  /* 0x0000002e33237239 */ /* 0x000fe200000014ff */
[----:B------:R-:W-:Y:S02]  /*ad40*/  IMAD R55, R78, R55, RZ ;  /* 0x000000374e377224 */ /* 0x000fe400078e02ff */
[----:B------:R-:W-:Y:S01]  /*ad50*/  IMAD R49, R0, R82, R49 ;  /* 0x0000005200317224 */ /* 0x000fe200078e0231 */
[----:B------:R-:W-:Y:S01]  /*ad60*/  I2IP.S8.S32.SAT R35, R45, R44, R35 ;  /* 0x0000002c2d237239 */ /* 0x000fe20000001423 */
[-C--:B------:R-:W-:Y:S01]  /*ad70*/  IMAD R50, R3, R82.reuse, R50 ;  /* 0x0000005203327224 */ /* 0x080fe200078e0232 */
[----:B------:R-:W-:Y:S01]  /*ad80*/  SHF.R.S32.HI R0, RZ, 0x18, R107 ;  /* 0x00000018ff007819 */ /* 0x000fe2000001146b */
[----:B------:R-:W-:Y:S01]  /*ad90*/  IMAD R55, R95, R82, R55 ;  /* 0x000000525f377224 */ /* 0x000fe200078e0237 */
[----:B------:R-:W-:Y:S01]  /*ada0*/  SHF.R.S32.HI R3, RZ, 0x18, R106 ;  /* 0x00000018ff037819 */ /* 0x000fe2000001146a */
        /* <DEDUP_REMOVED lines=11> */
[----:B------:R-:W-:Y:S01]  /*ae60*/  SHF.R.S32.HI R3, RZ, 0x18, R103 ;  /* 0x00000018ff037819 */ /* 0x000fe20000011467 */
[----:B------:R-:W-:Y:S02]  /*ae70*/  IMAD R58, R78, R62, RZ ;  /* 0x0000003e4e3a7224 */ /* 0x000fe400078e02ff */
[----:B------:R-:W-:Y:S01]  /*ae80*/  IMAD R56, R5, R82, R56 ;  /* 0x0000005205387224 */ /* 0x000fe200078e0238 */
[----:B------:R-:W-:Y:S01]  /*ae90*/  MOV R5, R102 ;  /* 0x0000006600057202 */ /* 0x000fe20000000f00 */
[----:B------:R-:W-:Y:S01]  /*aea0*/  IMAD R57, R0, R82, R57 ;  /* 0x0000005200397224 */ /* 0x000fe200078e0239 */
[----:B------:R-:W-:Y:S01]  /*aeb0*/  SHF.R.S32.HI R0, RZ, 0x18, R101 ;  /* 0x00000018ff007819 */ /* 0x000fe20000011465 */
[C---:B------:R-:W-:Y:S01]  /*aec0*/  IMAD R63, R78.reuse, R63, RZ ;  /* 0x0000003f4e3f7224 */ /* 0x040fe200078e02ff */
[----:B------:R-:W-:Y:S01]  /*aed0*/  I2IP.S8.S32.SAT R54, R59, R54, RZ ;  /* 0x000000363b367239 */ /* 0x000fe200000014ff */
[-C--:B------:R-:W-:Y:S01]  /*aee0*/  IMAD R58, R3, R82.reuse, R58 ;  /* 0x00000052033a7224 */ /* 0x080fe200078e023a */
[----:B------:R-:W-:Y:S01]  /*aef0*/  SHF.R.S32.HI R3, RZ, 0x18, R100 ;  /* 0x00000018ff037819 */ /* 0x000fe20000011464 */
[----:B------:R-:W-:Y:S01]  /*af00*/  IMAD R63, R97, R82, R63 ;  /* 0x00000052613f7224 */ /* 0x000fe200078e023f */
[----:B------:R-:W-:Y:S01]  /*af10*/  I2IP.S8.S32.SAT R49, R53, R52, R54 ;  /* 0x0000003435317239 */ /* 0x000fe20000001436 */
        /* <DEDUP_REMOVED lines=28> */
.L_x_124:
[----:B------:R-:W-:Y:S05]  /*b0e0*/  BSYNC.RECONVERGENT B0 ;  /* 0x0000000000007941 */ /* 0x000fea0003800200 */
.L_x_123:
[----:B------:R-:W-:Y:S01]  /*b0f0*/  BAR.SYNC.DEFER_BLOCKING 0x1, 0x80 ;  /* 0x0042000000007b1d */ /* 0x000fe20000010000 */
[----:B------:R-:W-:Y:S01]  /*b100*/  ISETP.NE.AND P2, PT, R168, RZ, PT ;  /* 0x000000ffa800720c */ /* 0x000fe20003f45270 */
[----:B------:R-:W-:Y:S01]  /*b110*/  IMAD.IADD R20, R75, 0x1, R150 ;  /* 0x000000014b147824 */ /* 0x000fe200078e0296 */
[----:B------:R-:W-:Y:S01]  /*b120*/  ISETP.NE.AND P0, PT, R169, 0x2, PT ;  /* 0x00000002a900780c */ /* 0x000fe20003f05270 */
[----:B------:R-:W-:Y:S01]  /*b130*/  IMAD.IADD R21, R77, 0x1, R152 ;  /* 0x000000014d157824 */ /* 0x000fe200078e0298 */
[----:B------:R-:W-:Y:S02]  /*b140*/  ISETP.NE.AND P1, PT, R76, 0x2, PT ;  /* 0x000000024c00780c */ /* 0x000fe40003f25270 */
[----:B------:R-:W-:Y:S02]  /*b150*/  SEL R0, RZ, 0x1, P0 ;  /* 0x00000001ff007807 */ /* 0x000fe40000000000 */
[----:B------:R-:W-:Y:S02]  /*b160*/  SEL R3, RZ, 0x1, P1 ;  /* 0x00000001ff037807 */ /* 0x000fe40000800000 */
[----:B------:R-:W-:Y:S02]  /*b170*/  LOP3.LUT R161, R161, R0, RZ, 0x3c, !PT ;  /* 0x00000000a1a17212 */ /* 0x000fe400078e3cff */
[----:B------:R-:W-:Y:S02]  /*b180*/  LOP3.LUT R162, R162, R3, RZ, 0x3c, !PT ;  /* 0x00000003a2a27212 */ /* 0x000fe400078e3cff */
[----:B------:R-:W-:Y:S02]  /*b190*/  @P2 R2UR UR36, R158 ;  /* 0x000000009e2422ca */ /* 0x000fe400000e0000 */
[----:B------:R-:W-:Y:S02]  /*b1a0*/  SEL R169, R169, RZ, P0 ;  /* 0x000000ffa9a97207 */ /* 0x000fe40000000000 */
[----:B------:R-:W-:Y:S01]  /*b1b0*/  SEL R76, R76, RZ, P1 ;  /* 0x000000ff4c4c7207 */ /* 0x000fe20000800000 */
[----:B------:R-:W-:Y:S10]  /*b1c0*/  @P2 BRA `(.L_x_125) ;  /* 0xffffff9800a82947 */ /* 0x000ff4000383ffff */
[----:B------:R-:W-:Y:S05]  /*b1d0*/  EXIT ;  /* 0x000000000000794d */ /* 0x000fea0003800000 */
.L_x_19:
[----:B--2---:R2:W1:Y:S02]  /*b1e0*/  SYNCS.PHASECHK.TRANS64.TRYWAIT P0, [R3+URZ+0x110], R2 ;  /* 0x00011002030075a7 */ /* 0x00446400080011ff */
[----:B-1----:R-:W-:Y:S05]  /*b1f0*/  @!P0 NANOSLEEP.SYNCS 0x989680 ;  /* 0x009896800000895d */ /* 0x002fea0003900000 */
[----:B------:R-:W1:Y:S02]  /*b200*/  @!P0 SYNCS.PHASECHK.TRANS64 P0, [R3+URZ+0x110], R2 ;  /* 0x00011002030085a7 */ /* 0x000e6400080010ff */
[----:B-1----:R-:W-:Y:S05]  /*b210*/  @!P0 BRA `(.L_x_19) ;  /* 0xfffffffc00f08947 */ /* 0x002fea000383ffff */
[----:B------:R-:W-:Y:S05]  /*b220*/  BRA `(.L_x_126) ;  /* 0xffffff6000f87947 */ /* 0x000fea000383ffff */
.L_x_22:
[----:B-1----:R-:W-:-:S07]  /*b230*/  MOV R2, UR33 ;  /* 0x0000002100027c02 */ /* 0x002fce0008000f00 */
.L_x_127:
[----:B-1----:R1:W2:Y:S02]  /*b240*/  SYNCS.PHASECHK.TRANS64.TRYWAIT P0, [R2+URZ+0x38], R5 ;  /* 0x00003805020075a7 */ /* 0x0022a400080011ff */
[----:B--2---:R-:W-:Y:S05]  /*b250*/  @!P0 NANOSLEEP.SYNCS 0x989680 ;  /* 0x009896800000895d */ /* 0x004fea0003900000 */
[----:B------:R-:W2:Y:S02]  /*b260*/  @!P0 SYNCS.PHASECHK.TRANS64 P0, [R2+URZ+0x38], R5 ;  /* 0x00003805020085a7 */ /* 0x000ea400080010ff */
[----:B--2---:R-:W-:Y:S05]  /*b270*/  @!P0 BRA `(.L_x_127) ;  /* 0xfffffffc00f08947 */ /* 0x004fea000383ffff */
[----:B------:R-:W-:Y:S05]  /*b280*/  BRA `(.L_x_21) ;  /* 0xffffff6400487947 */ /* 0x000fea000383ffff */
.L_x_28:
[----:B-1----:R-:W-:-:S07]  /*b290*/  MOV R2, UR17 ;  /* 0x0000001100027c02 */ /* 0x002fce0008000f00 */
.L_x_128:
[----:B-1----:R1:W2:Y:S02]  /*b2a0*/  SYNCS.PHASECHK.TRANS64.TRYWAIT P0, [R2+URZ+0x38], R5 ;  /* 0x00003805020075a7 */ /* 0x0022a400080011ff */
[----:B--2---:R-:W-:Y:S05]  /*b2b0*/  @!P0 NANOSLEEP.SYNCS 0x989680 ;  /* 0x009896800000895d */ /* 0x004fea0003900000 */
[----:B------:R-:W2:Y:S02]  /*b2c0*/  @!P0 SYNCS.PHASECHK.TRANS64 P0, [R2+URZ+0x38], R5 ;  /* 0x00003805020085a7 */ /* 0x000ea400080010ff */
[----:B--2---:R-:W-:Y:S05]  /*b2d0*/  @!P0 BRA `(.L_x_128) ;  /* 0xfffffffc00f08947 */ /* 0x004fea000383ffff */
[----:B------:R-:W-:Y:S05]  /*b2e0*/  BRA `(.L_x_27) ;  /* 0xffffff6400f07947 */ /* 0x000fea000383ffff */
.L_x_32:
[----:B-1----:R1:W2:Y:S02]  /*b2f0*/  SYNCS.PHASECHK.TRANS64.TRYWAIT P0, [R2+URZ+0xc0], R3 ;  /* 0x0000c003020075a7 */ /* 0x0022a400080011ff */
[----:B--2---:R-:W-:Y:S05]  /*b300*/  @!P0 NANOSLEEP.SYNCS 0x989680 ;  /* 0x009896800000895d */ /* 0x004fea0003900000 */
[----:B------:R-:W2:Y:S02]  /*b310*/  @!P0 SYNCS.PHASECHK.TRANS64 P0, [R2+URZ+0xc0], R3 ;  /* 0x0000c003020085a7 */ /* 0x000ea400080010ff */
[----:B--2---:R-:W-:Y:S05]  /*b320*/  @!P0 BRA `(.L_x_32) ;  /* 0xfffffffc00f08947 */ /* 0x004fea000383ffff */
[----:B------:R-:W-:Y:S05]  /*b330*/  BRA `(.L_x_129) ;  /* 0xffffff6800807947 */ /* 0x000fea000383ffff */
.L_x_36:
[----:B----4-:R-:W-:-:S07]  /*b340*/  MOV R0, UR5 ;  /* 0x0000000500007c02 */ /* 0x010fce0008000f00 */
.L_x_130:
[----:B-1----:R1:W2:Y:S02]  /*b350*/  SYNCS.PHASECHK.TRANS64.TRYWAIT P0, [R0+URZ], R3 ;  /* 0x00000003000075a7 */ /* 0x0022a400080011ff */
[----:B--2---:R-:W-:Y:S05]  /*b360*/  @!P0 NANOSLEEP.SYNCS 0x989680 ;  /* 0x009896800000895d */ /* 0x004fea0003900000 */
[----:B------:R-:W2:Y:S02]  /*b370*/  @!P0 SYNCS.PHASECHK.TRANS64 P0, [R0+URZ], R3 ;  /* 0x00000003000085a7 */ /* 0x000ea400080010ff */
[----:B--2---:R-:W-:Y:S05]  /*b380*/  @!P0 BRA `(.L_x_130) ;  /* 0xfffffffc00f08947 */ /* 0x004fea000383ffff */
[----:B------:R-:W-:Y:S05]  /*b390*/  BRA `(.L_x_131) ;  /* 0xffffff6c00f07947 */ /* 0x000fea000383ffff */
.L_x_37:
[----:B----4-:R-:W-:-:S07]  /*b3a0*/  MOV R0, UR5 ;  /* 0x0000000500007c02 */ /* 0x010fce0008000f00 */
.L_x_132:
[----:B-1----:R1:W2:Y:S02]  /*b3b0*/  SYNCS.PHASECHK.TRANS64.TRYWAIT P0, [R0+URZ], R3 ;  /* 0x00000003000075a7 */ /* 0x0022a400080011ff */
[----:B--2---:R-:W-:Y:S05]  /*b3c0*/  @!P0 NANOSLEEP.SYNCS 0x989680 ;  /* 0x009896800000895d */ /* 0x004fea0003900000 */
[----:B------:R-:W2:Y:S02]  /*b3d0*/  @!P0 SYNCS.PHASECHK.TRANS64 P0, [R0+URZ], R3 ;  /* 0x00000003000085a7 */ /* 0x000ea400080010ff */
[----:B--2---:R-:W-:Y:S05]  /*b3e0*/  @!P0 BRA `(.L_x_132) ;  /* 0xfffffffc00f08947 */ /* 0x004fea000383ffff */
[----:B------:R-:W-:Y:S05]  /*b3f0*/  BRA `(.L_x_133) ;  /* 0xffffff6c00fc7947 */ /* 0x000fea000383ffff */
.L_x_38:
[----:B----4-:R-:W-:-:S07]  /*b400*/  MOV R0, UR5 ;  /* 0x0000000500007c02 */ /* 0x010fce0008000f00 */
.L_x_134:
[----:B-1----:R1:W2:Y:S02]  /*b410*/  SYNCS.PHASECHK.TRANS64.TRYWAIT P0, [R0+URZ], R3 ;  /* 0x00000003000075a7 */ /* 0x0022a400080011ff */
[----:B--2---:R-:W-:Y:S05]  /*b420*/  @!P0 NANOSLEEP.SYNCS 0x989680 ;  /* 0x009896800000895d */ /* 0x004fea0003900000 */
[----:B------:R-:W2:Y:S02]  /*b430*/  @!P0 SYNCS.PHASECHK.TRANS64 P0, [R0+URZ], R3 ;  /* 0x00000003000085a7 */ /* 0x000ea400080010ff */
[----:B--2---:R-:W-:Y:S05]  /*b440*/  @!P0 BRA `(.L_x_134) ;  /* 0xfffffffc00f08947 */ /* 0x004fea000383ffff */
[----:B------:R-:W-:Y:S05]  /*b450*/  BRA `(.L_x_135) ;  /* 0xffffff7000087947 */ /* 0x000fea000383ffff */
.L_x_39:
[----:B----4-:R-:W-:-:S07]  /*b460*/  MOV R0, UR5 ;  /* 0x0000000500007c02 */ /* 0x010fce0008000f00 */
.L_x_136:
[----:B-1----:R1:W2:Y:S02]  /*b470*/  SYNCS.PHASECHK.TRANS64.TRYWAIT P0, [R0+URZ], R3 ;  /* 0x00000003000075a7 */ /* 0x0022a400080011ff */
[----:B--2---:R-:W-:Y:S05]  /*b480*/  @!P0 NANOSLEEP.SYNCS 0x989680 ;  /* 0x009896800000895d */ /* 0x004fea0003900000 */
[----:B------:R-:W2:Y:S02]  /*b490*/  @!P0 SYNCS.PHASECHK.TRANS64 P0, [R0+URZ], R3 ;  /* 0x00000003000085a7 */ /* 0x000ea400080010ff */
[----:B--2---:R-:W-:Y:S05]  /*b4a0*/  @!P0 BRA `(.L_x_136) ;  /* 0xfffffffc00f08947 */ /* 0x004fea000383ffff */
[----:B------:R-:W-:Y:S05]  /*b4b0*/  BRA `(.L_x_137) ;  /* 0xffffff7000147947 */ /* 0x000fea000383ffff */
.L_x_40:
[----:B----4-:R-:W-:-:S07]  /*b4c0*/  MOV R0, UR5 ;  /* 0x0000000500007c02 */ /* 0x010fce0008000f00 */
.L_x_138:
[----:B-1----:R1:W2:Y:S02]  /*b4d0*/  SYNCS.PHASECHK.TRANS64.TRYWAIT P0, [R0+URZ], R3 ;  /* 0x00000003000075a7 */ /* 0x0022a400080011ff */
[----:B--2---:R-:W-:Y:S05]  /*b4e0*/  @!P0 NANOSLEEP.SYNCS 0x989680 ;  /* 0x009896800000895d */ /* 0x004fea0003900000 */
[----:B------:R-:W2:Y:S02]  /*b4f0*/  @!P0 SYNCS.PHASECHK.TRANS64 P0, [R0+URZ], R3 ;  /* 0x00000003000085a7 */ /* 0x000ea400080010ff */
[----:B--2---:R-:W-:Y:S05]  /*b500*/  @!P0 BRA `(.L_x_138) ;  /* 0xfffffffc00f08947 */ /* 0x004fea000383ffff */
[----:B------:R-:W-:Y:S05]  /*b510*/  BRA `(.L_x_139) ;  /* 0xffffff7000207947 */ /* 0x000fea000383ffff */
.L_x_41:
[----:B----4-:R-:W-:-:S07]  /*b520*/  MOV R0, UR5 ;  /* 0x0000000500007c02 */ /* 0x010fce0008000f00 */
.L_x_140:
[----:B-1----:R1:W2:Y:S02]  /*b530*/  SYNCS.PHASECHK.TRANS64.TRYWAIT P0, [R0+URZ], R3 ;  /* 0x00000003000075a7 */ /* 0x0022a400080011ff */
[----:B--2---:R-:W-:Y:S05]  /*b540*/  @!P0 NANOSLEEP.SYNCS 0x989680 ;  /* 0x009896800000895d */ /* 0x004fea0003900000 */
[----:B------:R-:W2:Y:S02]  /*b550*/  @!P0 SYNCS.PHASECHK.TRANS64 P0, [R0+URZ], R3 ;  /* 0x00000003000085a7 */ /* 0x000ea400080010ff */
[----:B--2---:R-:W-:Y:S05]  /*b560*/  @!P0 BRA `(.L_x_140) ;  /* 0xfffffffc00f08947 */ /* 0x004fea000383ffff */
[----:B------:R-:W-:Y:S05]  /*b570*/  BRA `(.L_x_141) ;  /* 0xffffff70002c7947 */ /* 0x000fea000383ffff */
.L_x_44:
[----:B-1----:R1:W2:Y:S02]  /*b580*/  SYNCS.PHASECHK.TRANS64.TRYWAIT P0, [R0+URZ+0x100], R5 ;  /* 0x00010005000075a7 */ /* 0x0022a400080011ff */
[----:B--2---:R-:W-:Y:S05]  /*b590*/  @!P0 NANOSLEEP.SYNCS 0x989680 ;  /* 0x009896800000895d */ /* 0x004fea0003900000 */
[----:B------:R-:W2:Y:S02]  /*b5a0*/  @!P0 SYNCS.PHASECHK.TRANS64 P0, [R0+URZ+0x100], R5 ;  /* 0x00010005000085a7 */ /* 0x000ea400080010ff */
[----:B--2---:R-:W-:Y:S05]  /*b5b0*/  @!P0 BRA `(.L_x_44) ;  /* 0xfffffffc00f08947 */ /* 0x004fea000383ffff */
[----:B------:R-:W-:Y:S05]  /*b5c0*/  BRA `(.L_x_142) ;  /* 0xffffff7000887947 */ /* 0x000fea000383ffff */
.L_x_45:
[----:B------:R-:W-:-:S07]  /*b5d0*/  MOV R0, UR5 ;  /* 0x0000000500007c02 */ /* 0x000fce0008000f00 */
.L_x_143:
[----:B-1----:R1:W2:Y:S02]  /*b5e0*/  SYNCS.PHASECHK.TRANS64.TRYWAIT P0, [R0+URZ+0xd0], R5 ;  /* 0x0000d005000075a7 */ /* 0x0022a400080011ff */
[----:B--2---:R-:W-:Y:S05]  /*b5f0*/  @!P0 NANOSLEEP.SYNCS 0x989680 ;  /* 0x009896800000895d */ /* 0x004fea0003900000 */
[----:B------:R-:W2:Y:S02]  /*b600*/  @!P0 SYNCS.PHASECHK.TRANS64 P0, [R0+URZ+0xd0], R5 ;  /* 0x0000d005000085a7 */ /* 0x000ea400080010ff */
[----:B--2---:R-:W-:Y:S05]  /*b610*/  @!P0 BRA `(.L_x_143) ;  /* 0xfffffffc00f08947 */ /* 0x004fea000383ffff */
[----:B------:R-:W-:Y:S05]  /*b620*/  BRA `(.L_x_144) ;  /* 0xffffff7000987947 */ /* 0x000fea000383ffff */
.L_x_46:
[----:B-1----:R1:W2:Y:S02]  /*b630*/  SYNCS.PHASECHK.TRANS64.TRYWAIT P1, [R0+URZ+0xc0], R5 ;  /* 0x0000c005000075a7 */ /* 0x0022a400080211ff */
[----:B--2---:R-:W-:Y:S05]  /*b640*/  @!P1 NANOSLEEP.SYNCS 0x989680 ;  /* 0x009896800000995d */ /* 0x004fea0003900000 */
[----:B------:R-:W2:Y:S02]  /*b650*/  @!P1 SYNCS.PHASECHK.TRANS64 P1, [R0+URZ+0xc0], R5 ;  /* 0x0000c005000095a7 */ /* 0x000ea400080210ff */
[----:B--2---:R-:W-:Y:S05]  /*b660*/  @!P1 BRA `(.L_x_46) ;  /* 0xfffffffc00f09947 */ /* 0x004fea000383ffff */
[----:B------:R-:W-:Y:S05]  /*b670*/  BRA `(.L_x_145) ;  /* 0xffffff7000c87947 */ /* 0x000fea000383ffff */
.L_x_49:
[----:B------:R-:W-:-:S07]  /*b680*/  MOV R0, UR5 ;  /* 0x0000000500007c02 */ /* 0x000fce0008000f00 */
.L_x_146:
[----:B-1----:R1:W2:Y:S02]  /*b690*/  SYNCS.PHASECHK.TRANS64.TRYWAIT P0, [R0+URZ+0xd0], R3 ;  /* 0x0000d003000075a7 */ /* 0x0022a400080011ff */
[----:B--2---:R-:W-:Y:S05]  /*b6a0*/  @!P0 NANOSLEEP.SYNCS 0x989680 ;  /* 0x009896800000895d */ /* 0x004fea0003900000 */
[----:B------:R-:W2:Y:S02]  /*b6b0*/  @!P0 SYNCS.PHASECHK.TRANS64 P0, [R0+URZ+0xd0], R3 ;  /* 0x0000d003000085a7 */ /* 0x000ea400080010ff */
[----:B--2---:R-:W-:Y:S05]  /*b6c0*/  @!P0 BRA `(.L_x_146) ;  /* 0xfffffffc00f08947 */ /* 0x004fea000383ffff */
[----:B------:R-:W-:Y:S05]  /*b6d0*/  BRA `(.L_x_48) ;  /* 0xffffff74001c7947 */ /* 0x000fea000383ffff */
.L_x_56:
[----:B-1----:R1:W2:Y:S02]  /*b6e0*/  SYNCS.PHASECHK.TRANS64.TRYWAIT P1, [R0+URZ+0xc0], R5 ;  /* 0x0000c005000075a7 */ /* 0x0022a400080211ff */
[----:B--2---:R-:W-:Y:S05]  /*b6f0*/  @!P1 NANOSLEEP.SYNCS 0x989680 ;  /* 0x009896800000995d */ /* 0x004fea0003900000 */
[----:B------:R-:W2:Y:S02]  /*b700*/  @!P1 SYNCS.PHASECHK.TRANS64 P1, [R0+URZ+0xc0], R5 ;  /* 0x0000c005000095a7 */ /* 0x000ea400080210ff */
[----:B--2---:R-:W-:Y:S05]  /*b710*/  @!P1 BRA `(.L_x_56) ;  /* 0xfffffffc00f09947 */ /* 0x004fea000383ffff */
[----:B------:R-:W-:Y:S05]  /*b720*/  BRA `(.L_x_147) ;  /* 0xffffff78007c7947 */ /* 0x000fea000383ffff */
.L_x_57:
[----:B------:R-:W-:-:S07]  /*b730*/  MOV R3, UR8 ;  /* 0x0000000800037c02 */ /* 0x000fce0008000f00 */
.L_x_148:
[----:B-1----:R1:W2:Y:S02]  /*b740*/  SYNCS.PHASECHK.TRANS64.TRYWAIT P0, [R3+URZ+0xf0], R0 ;  /* 0x0000f000030075a7 */ /* 0x0022a400080011ff */
[----:B--2---:R-:W-:Y:S05]  /*b750*/  @!P0 NANOSLEEP.SYNCS 0x989680 ;  /* 0x009896800000895d */ /* 0x004fea0003900000 */
[----:B------:R-:W2:Y:S02]  /*b760*/  @!P0 SYNCS.PHASECHK.TRANS64 P0, [R3+URZ+0xf0], R0 ;  /* 0x0000f000030085a7 */ /* 0x000ea400080010ff */
[----:B--2---:R-:W-:Y:S05]  /*b770*/  @!P0 BRA `(.L_x_148) ;  /* 0xfffffffc00f08947 */ /* 0x004fea000383ffff */
[----:B------:R-:W-:Y:S05]  /*b780*/  BRA `(.L_x_149) ;  /* 0xffffff7800b47947 */ /* 0x000fea000383ffff */
.L_x_60:
[----:B------:R-:W-:Y:S07]  /*b790*/  MOV R0, UR7 ;  /* 0x0000000700007c02 */ /* 0x000fee0008000f00 */
.L_x_150:
[----:B-1----:R1:W2:Y:S02]  /*b7a0*/  SYNCS.PHASECHK.TRANS64.TRYWAIT P0, [R0+URZ], R3 ;  /* 0x00000003000075a7 */ /* 0x0022a400080011ff */
[----:B--2---:R-:W-:Y:S05]  /*b7b0*/  @!P0 NANOSLEEP.SYNCS 0x989680 ;  /* 0x009896800000895d */ /* 0x004fea0003900000 */
[----:B------:R-:W2:Y:S02]  /*b7c0*/  @!P0 SYNCS.PHASECHK.TRANS64 P0, [R0+URZ], R3 ;  /* 0x00000003000085a7 */ /* 0x000ea400080010ff */
[----:B--2---:R-:W-:Y:S05]  /*b7d0*/  @!P0 BRA `(.L_x_150) ;  /* 0xfffffffc00f08947 */ /* 0x004fea000383ffff */
[----:B------:R-:W-:Y:S05]  /*b7e0*/  BRA `(.L_x_59) ;  /* 0xffffff7800d07947 */ /* 0x000fea000383ffff */
.L_x_63:
[----:B------:R-:W-:-:S07]  /*b7f0*/  MOV R0, UR5 ;  /* 0x0000000500007c02 */ /* 0x000fce0008000f00 */
.L_x_151:
[----:B--2---:R2:W3:Y:S02]  /*b800*/  SYNCS.PHASECHK.TRANS64.TRYWAIT P0, [R0+URZ], R3 ;  /* 0x00000003000075a7 */ /* 0x0044e400080011ff */
[----:B---3--:R-:W-:Y:S05]  /*b810*/  @!P0 NANOSLEEP.SYNCS 0x989680 ;  /* 0x009896800000895d */ /* 0x008fea0003900000 */
[----:B------:R-:W3:Y:S02]  /*b820*/  @!P0 SYNCS.PHASECHK.TRANS64 P0, [R0+URZ], R3 ;  /* 0x00000003000085a7 */ /* 0x000ee400080010ff */
[----:B---3--:R-:W-:Y:S05]  /*b830*/  @!P0 BRA `(.L_x_151) ;  /* 0xfffffffc00f08947 */ /* 0x008fea000383ffff */
[----:B------:R-:W-:Y:S05]  /*b840*/  BRA `(.L_x_152) ;  /* 0xffffff7c00847947 */ /* 0x000fea000383ffff */
.L_x_64:
[----:B------:R-:W-:-:S07]  /*b850*/  MOV R0, UR7 ;  /* 0x0000000700007c02 */ /* 0x000fce0008000f00 */
.L_x_153:
[----:B--2---:R2:W3:Y:S02]  /*b860*/  SYNCS.PHASECHK.TRANS64.TRYWAIT P0, [R0+URZ], R3 ;  /* 0x00000003000075a7 */ /* 0x0044e400080011ff */
[----:B---3--:R-:W-:Y:S05]  /*b870*/  @!P0 NANOSLEEP.SYNCS 0x989680 ;  /* 0x009896800000895d */ /* 0x008fea0003900000 */
[----:B------:R-:W3:Y:S02]  /*b880*/  @!P0 SYNCS.PHASECHK.TRANS64 P0, [R0+URZ], R3 ;  /* 0x00000003000085a7 */ /* 0x000ee400080010ff */
[----:B---3--:R-:W-:Y:S05]  /*b890*/  @!P0 BRA `(.L_x_153) ;  /* 0xfffffffc00f08947 */ /* 0x008fea000383ffff */
[----:B------:R-:W-:Y:S05]  /*b8a0*/  BRA `(.L_x_154) ;  /* 0xffffff7c00907947 */ /* 0x000fea000383ffff */
.L_x_69:
[----:B--2---:R2:W3:Y:S02]  /*b8b0*/  SYNCS.PHASECHK.TRANS64.TRYWAIT P0, [R0+URZ+0xc0], R3 ;  /* 0x0000c003000075a7 */ /* 0x0044e400080011ff */
[----:B---3--:R-:W-:Y:S05]  /*b8c0*/  @!P0 NANOSLEEP.SYNCS 0x989680 ;  /* 0x009896800000895d */ /* 0x008fea0003900000 */
[----:B------:R-:W3:Y:S02]  /*b8d0*/  @!P0 SYNCS.PHASECHK.TRANS64 P0, [R0+URZ+0xc0], R3 ;  /* 0x0000c003000085a7 */ /* 0x000ee400080010ff */
[----:B---3--:R-:W-:Y:S05]  /*b8e0*/  @!P0 BRA `(.L_x_69) ;  /* 0xfffffffc00f08947 */ /* 0x008fea000383ffff */
[----:B------:R-:W-:Y:S05]  /*b8f0*/  BRA `(.L_x_155) ;  /* 0xffffff80009c7947 */ /* 0x000fea000383ffff */
.L_x_72:
[----:B------:R-:W-:Y:S07]  /*b900*/  MOV R0, UR7 ;  /* 0x0000000700007c02 */ /* 0x000fee0008000f00 */
.L_x_156:
[----:B--2---:R2:W3:Y:S02]  /*b910*/  SYNCS.PHASECHK.TRANS64.TRYWAIT P0, [R0+URZ+0xb8], R3 ;  /* 0x0000b803000075a7 */ /* 0x0044e400080011ff */
[----:B---3--:R-:W-:Y:S05]  /*b920*/  @!P0 NANOSLEEP.SYNCS 0x989680 ;  /* 0x009896800000895d */ /* 0x008fea0003900000 */
[----:B------:R-:W3:Y:S02]  /*b930*/  @!P0 SYNCS.PHASECHK.TRANS64 P0, [R0+URZ+0xb8], R3 ;  /* 0x0000b803000085a7 */ /* 0x000ee400080010ff */
[----:B---3--:R-:W-:Y:S05]  /*b940*/  @!P0 BRA `(.L_x_156) ;  /* 0xfffffffc00f08947 */ /* 0x008fea000383ffff */
[----:B------:R-:W-:Y:S05]  /*b950*/  BRA `(.L_x_71) ;  /* 0xffffff84007c7947 */ /* 0x000fea000383ffff */
.L_x_75:
[----:B------:R-:W-:Y:S07]  /*b960*/  MOV R3, UR7 ;  /* 0x0000000700037c02 */ /* 0x000fee0008000f00 */
.L_x_157:
[----:B-1----:R1:W2:Y:S02]  /*b970*/  SYNCS.PHASECHK.TRANS64.TRYWAIT P0, [R3+URZ+0x90], R12 ;  /* 0x0000900c030075a7 */ /* 0x0022a400080011ff */
[----:B--2---:R-:W-:Y:S05]  /*b980*/  @!P0 NANOSLEEP.SYNCS 0x989680 ;  /* 0x009896800000895d */ /* 0x004fea0003900000 */
[----:B------:R-:W2:Y:S02]  /*b990*/  @!P0 SYNCS.PHASECHK.TRANS64 P0, [R3+URZ+0x90], R12 ;  /* 0x0000900c030085a7 */ /* 0x000ea400080010ff */
[----:B--2---:R-:W-:Y:S05]  /*b9a0*/  @!P0 BRA `(.L_x_157) ;  /* 0xfffffffc00f08947 */ /* 0x004fea000383ffff */
[----:B------:R-:W-:Y:S05]  /*b9b0*/  BRA `(.L_x_158) ;  /* 0xffffff8400f47947 */ /* 0x000fea000383ffff */
.L_x_76:
[----:B-1----:R-:W-:Y:S07]  /*b9c0*/  MOV R3, UR7 ;  /* 0x0000000700037c02 */ /* 0x002fee0008000f00 */
.L_x_159:
[----:B-1----:R1:W2:Y:S02]  /*b9d0*/  SYNCS.PHASECHK.TRANS64.TRYWAIT P0, [R3+URZ+0x98], R12 ;  /* 0x0000980c030075a7 */ /* 0x0022a400080011ff */
[----:B--2---:R-:W-:Y:S05]  /*b9e0*/  @!P0 NANOSLEEP.SYNCS 0x989680 ;  /* 0x009896800000895d */ /* 0x004fea0003900000 */
[----:B------:R-:W2:Y:S02]  /*b9f0*/  @!P0 SYNCS.PHASECHK.TRANS64 P0, [R3+URZ+0x98], R12 ;  /* 0x0000980c030085a7 */ /* 0x000ea400080010ff */
[----:B--2---:R-:W-:Y:S05]  /*ba00*/  @!P0 BRA `(.L_x_159) ;  /* 0xfffffffc00f08947 */ /* 0x004fea000383ffff */
[----:B------:R-:W-:Y:S05]  /*ba10*/  BRA `(.L_x_160) ;  /* 0xffffff8800307947 */ /* 0x000fea000383ffff */
.L_x_77:
[----:B-1----:R-:W-:Y:S07]  /*ba20*/  MOV R3, UR7 ;  /* 0x0000000700037c02 */ /* 0x002fee0008000f00 */
.L_x_161:
[----:B-1----:R1:W2:Y:S02]  /*ba30*/  SYNCS.PHASECHK.TRANS64.TRYWAIT P0, [R3+URZ+0xa0], R12 ;  /* 0x0000a00c030075a7 */ /* 0x0022a400080011ff */
[----:B--2---:R-:W-:Y:S05]  /*ba40*/  @!P0 NANOSLEEP.SYNCS 0x989680 ;  /* 0x009896800000895d */ /* 0x004fea0003900000 */
[----:B------:R-:W2:Y:S02]  /*ba50*/  @!P0 SYNCS.PHASECHK.TRANS64 P0, [R3+URZ+0xa0], R12 ;  /* 0x0000a00c030085a7 */ /* 0x000ea400080010ff */
[----:B--2---:R-:W-:Y:S05]  /*ba60*/  @!P0 BRA `(.L_x_161) ;  /* 0xfffffffc00f08947 */ /* 0x004fea000383ffff */
[----:B------:R-:W-:Y:S05]  /*ba70*/  BRA `(.L_x_162) ;  /* 0xffffff8800787947 */ /* 0x000fea000383ffff */
.L_x_78:
[----:B------:R-:W-:Y:S07]  /*ba80*/  MOV R3, UR7 ;  /* 0x0000000700037c02 */ /* 0x000fee0008000f00 */
.L_x_163:
[----:B-1----:R1:W2:Y:S02]  /*ba90*/  SYNCS.PHASECHK.TRANS64.TRYWAIT P0, [R3+URZ+0xa8], R12 ;  /* 0x0000a80c030075a7 */ /* 0x0022a400080011ff */
[----:B--2---:R-:W-:Y:S05]  /*baa0*/  @!P0 NANOSLEEP.SYNCS 0x989680 ;  /* 0x009896800000895d */ /* 0x004fea0003900000 */
[----:B------:R-:W2:Y:S02]  /*bab0*/  @!P0 SYNCS.PHASECHK.TRANS64 P0, [R3+URZ+0xa8], R12 ;  /* 0x0000a80c030085a7 */ /* 0x000ea400080010ff */
[----:B--2---:R-:W-:Y:S05]  /*bac0*/  @!P0 BRA `(.L_x_163) ;  /* 0xfffffffc00f08947 */ /* 0x004fea000383ffff */
[----:B------:R-:W-:Y:S05]  /*bad0*/  BRA `(.L_x_164) ;  /* 0xffffff8c00007947 */ /* 0x000fea000383ffff */
.L_x_80:
[----:B------:R-:W-:-:S07]  /*bae0*/  MOV R0, UR7 ;  /* 0x0000000700007c02 */ /* 0x000fce0008000f00 */
.L_x_165:
[----:B-1----:R1:W3:Y:S02]  /*baf0*/  SYNCS.PHASECHK.TRANS64.TRYWAIT P0, [R0+URZ+0x90], R3 ;  /* 0x00009003000075a7 */ /* 0x0022e400080011ff */
[----:B---3--:R-:W-:Y:S05]  /*bb00*/  @!P0 NANOSLEEP.SYNCS 0x989680 ;  /* 0x009896800000895d */ /* 0x008fea0003900000 */
[----:B------:R-:W3:Y:S02]  /*bb10*/  @!P0 SYNCS.PHASECHK.TRANS64 P0, [R0+URZ+0x90], R3 ;  /* 0x00009003000085a7 */ /* 0x000ee400080010ff */
[----:B---3--:R-:W-:Y:S05]  /*bb20*/  @!P0 BRA `(.L_x_165) ;  /* 0xfffffffc00f08947 */ /* 0x008fea000383ffff */
[----:B------:R-:W-:Y:S05]  /*bb30*/  BRA `(.L_x_166) ;  /* 0xffffff8c00707947 */ /* 0x000fea000383ffff */
.L_x_81:
[----:B-1----:R-:W-:-:S07]  /*bb40*/  MOV R0, UR7 ;  /* 0x0000000700007c02 */ /* 0x002fce0008000f00 */
.L_x_167:
[----:B-1----:R1:W3:Y:S02]  /*bb50*/  SYNCS.PHASECHK.TRANS64.TRYWAIT P0, [R0+URZ+0x98], R3 ;  /* 0x00009803000075a7 */ /* 0x0022e400080011ff */
[----:B---3--:R-:W-:Y:S05]  /*bb60*/  @!P0 NANOSLEEP.SYNCS 0x989680 ;  /* 0x009896800000895d */ /* 0x008fea0003900000 */
[----:B------:R-:W3:Y:S02]  /*bb70*/  @!P0 SYNCS.PHASECHK.TRANS64 P0, [R0+URZ+0x98], R3 ;  /* 0x00009803000085a7 */ /* 0x000ee400080010ff */
[----:B---3--:R-:W-:Y:S05]  /*bb80*/  @!P0 BRA `(.L_x_167) ;  /* 0xfffffffc00f08947 */ /* 0x008fea000383ffff */
[----:B------:R-:W-:Y:S05]  /*bb90*/  BRA `(.L_x_168) ;  /* 0xffffff8c00607947 */ /* 0x000fea000383ffff */
.L_x_82:
[----:B-1----:R-:W-:-:S07]  /*bba0*/  MOV R0, UR7 ;  /* 0x0000000700007c02 */ /* 0x002fce0008000f00 */
.L_x_169:
[----:B-1----:R1:W3:Y:S02]  /*bbb0*/  SYNCS.PHASECHK.TRANS64.TRYWAIT P0, [R0+URZ+0xa0], R3 ;  /* 0x0000a003000075a7 */ /* 0x0022e400080011ff */
[----:B---3--:R-:W-:Y:S05]  /*bbc0*/  @!P0 NANOSLEEP.SYNCS 0x989680 ;  /* 0x009896800000895d */ /* 0x008fea0003900000 */
[----:B------:R-:W3:Y:S02]  /*bbd0*/  @!P0 SYNCS.PHASECHK.TRANS64 P0, [R0+URZ+0xa0], R3 ;  /* 0x0000a003000085a7 */ /* 0x000ee400080010ff */
[----:B---3--:R-:W-:Y:S05]  /*bbe0*/  @!P0 BRA `(.L_x_169) ;  /* 0xfffffffc00f08947 */ /* 0x008fea000383ffff */
[----:B------:R-:W-:Y:S05]  /*bbf0*/  BRA `(.L_x_170) ;  /* 0xffffff8c00507947 */ /* 0x000fea000383ffff */
.L_x_84:
[----:B--2---:R2:W4:Y:S02]  /*bc00*/  SYNCS.PHASECHK.TRANS64.TRYWAIT P0, [R0+URZ+0xc0], R3 ;  /* 0x0000c003000075a7 */ /* 0x00452400080011ff */
[----:B----4-:R-:W-:Y:S05]  /*bc10*/  @!P0 NANOSLEEP.SYNCS 0x989680 ;  /* 0x009896800000895d */ /* 0x010fea0003900000 */
[----:B------:R-:W4:Y:S02]  /*bc20*/  @!P0 SYNCS.PHASECHK.TRANS64 P0, [R0+URZ+0xc0], R3 ;  /* 0x0000c003000085a7 */ /* 0x000f2400080010ff */
[----:B----4-:R-:W-:Y:S05]  /*bc30*/  @!P0 BRA `(.L_x_84) ;  /* 0xfffffffc00f08947 */ /* 0x010fea000383ffff */
[----:B------:R-:W-:Y:S05]  /*bc40*/  BRA `(.L_x_171) ;  /* 0xffffff90001c7947 */ /* 0x000fea000383ffff */
.L_x_95:
[----:B-1----:R1:W3:Y:S02]  /*bc50*/  SYNCS.PHASECHK.TRANS64.TRYWAIT P1, [R3+URZ+0x70], R0 ;  /* 0x00007000030075a7 */ /* 0x0022e400080211ff */
[----:B---3--:R-:W-:Y:S05]  /*bc60*/  @!P1 NANOSLEEP.SYNCS 0x989680 ;  /* 0x009896800000995d */ /* 0x008fea0003900000 */
[----:B------:R-:W3:Y:S02]  /*bc70*/  @!P1 SYNCS.PHASECHK.TRANS64 P1, [R3+URZ+0x70], R0 ;  /* 0x00007000030095a7 */ /* 0x000ee400080210ff */
[----:B---3--:R-:W-:Y:S05]  /*bc80*/  @!P1 BRA `(.L_x_95) ;  /* 0xfffffffc00f09947 */ /* 0x008fea000383ffff */
[----:B------:R-:W-:Y:S05]  /*bc90*/  BRA `(.L_x_94) ;  /* 0xffffff9c00447947 */ /* 0x000fea000383ffff */
.L_x_97:
[----:B---3--:R3:W4:Y:S02]  /*bca0*/  SYNCS.PHASECHK.TRANS64.TRYWAIT P0, [R108+URZ+0xe0], R5 ;  /* 0x0000e0056c0075a7 */ /* 0x00872400080011ff */
[----:B----4-:R-:W-:Y:S05]  /*bcb0*/  @!P0 NANOSLEEP.SYNCS 0x989680 ;  /* 0x009896800000895d */ /* 0x010fea0003900000 */
[----:B------:R-:W4:Y:S02]  /*bcc0*/  @!P0 SYNCS.PHASECHK.TRANS64 P0, [R108+URZ+0xe0], R5 ;  /* 0x0000e0056c0085a7 */ /* 0x000f2400080010ff */
[----:B----4-:R-:W-:Y:S05]  /*bcd0*/  @!P0 BRA `(.L_x_97) ;  /* 0xfffffffc00f08947 */ /* 0x010fea000383ffff */
[----:B------:R-:W-:Y:S05]  /*bce0*/  BRA `(.L_x_96) ;  /* 0xffffff9c00a07947 */ /* 0x000fea000383ffff */
.L_x_105:
[----:B--2---:R2:W3:Y:S02]  /*bcf0*/  SYNCS.PHASECHK.TRANS64.TRYWAIT P0, [R118+URZ+0x70], R3 ;  /* 0x00007003760075a7 */ /* 0x0044e400080011ff */
[----:B---3--:R-:W-:Y:S05]  /*bd00*/  @!P0 NANOSLEEP.SYNCS 0x989680 ;  /* 0x009896800000895d */ /* 0x008fea0003900000 */
[----:B------:R-:W3:Y:S02]  /*bd10*/  @!P0 SYNCS.PHASECHK.TRANS64 P0, [R118+URZ+0x70], R3 ;  /* 0x00007003760085a7 */ /* 0x000ee400080010ff */
[----:B---3--:R-:W-:Y:S05]  /*bd20*/  @!P0 BRA `(.L_x_105) ;  /* 0xfffffffc00f08947 */ /* 0x008fea000383ffff */
[----:B------:R-:W-:Y:S05]  /*bd30*/  BRA `(.L_x_104) ;  /* 0xffffffb000a47947 */ /* 0x000fea000383ffff */
.L_x_113:
[----:B--2---:R2:W3:Y:S02]  /*bd40*/  SYNCS.PHASECHK.TRANS64.TRYWAIT P0, [R0+URZ+0x70], R7 ;  /* 0x00007007000075a7 */ /* 0x0044e400080011ff */
[----:B---3--:R-:W-:Y:S05]  /*bd50*/  @!P0 NANOSLEEP.SYNCS 0x989680 ;  /* 0x009896800000895d */ /* 0x008fea0003900000 */
[----:B------:R-:W3:Y:S02]  /*bd60*/  @!P0 SYNCS.PHASECHK.TRANS64 P0, [R0+URZ+0x70], R7 ;  /* 0x00007007000085a7 */ /* 0x000ee400080010ff */
[----:B---3--:R-:W-:Y:S05]  /*bd70*/  @!P0 BRA `(.L_x_113) ;  /* 0xfffffffc00f08947 */ /* 0x008fea000383ffff */
[----:B------:R-:W-:Y:S05]  /*bd80*/  BRA `(.L_x_112) ;  /* 0xffffffc400f87947 */ /* 0x000fea000383ffff */
.L_x_121:
[----:B--2---:R2:W3:Y:S02]  /*bd90*/  SYNCS.PHASECHK.TRANS64.TRYWAIT P0, [R0+URZ+0x70], R5 ;  /* 0x00007005000075a7 */ /* 0x0044e400080011ff */
[----:B---3--:R-:W-:Y:S05]  /*bda0*/  @!P0 NANOSLEEP.SYNCS 0x989680 ;  /* 0x009896800000895d */ /* 0x008fea0003900000 */
[----:B------:R-:W3:Y:S02]  /*bdb0*/  @!P0 SYNCS.PHASECHK.TRANS64 P0, [R0+URZ+0x70], R5 ;  /* 0x00007005000085a7 */ /* 0x000ee400080010ff */
[----:B---3--:R-:W-:Y:S05]  /*bdc0*/  @!P0 BRA `(.L_x_121) ;  /* 0xfffffffc00f08947 */ /* 0x008fea000383ffff */
[----:B------:R-:W-:Y:S05]  /*bdd0*/  BRA `(.L_x_120) ;  /* 0xffffffdc00587947 */ /* 0x000fea000383ffff */
        .weak           $__internal_0_$__cuda_sm10x_tcgen05_guardrail_trap_col_being_dealloced_not_returned_by_alloc
        .type           $__internal_0_$__cuda_sm10x_tcgen05_guardrail_trap_col_being_dealloced_not_returned_by_alloc,@function
        .size           $__internal_0_$__cuda_sm10x_tcgen05_guardrail_trap_col_being_dealloced_not_returned_by_alloc,($__internal_1_$__cuda_sm10x_tcgen05_guardrail_trap_phase_invalid_during_alloc - $__internal_0_$__cuda_sm10x_tcgen05_guardrail_trap_col_being_dealloced_not_returned_by_alloc)
$__internal_0_$__cuda_sm10x_tcgen05_guardrail_trap_col_being_dealloced_not_returned_by_alloc:
[----:B------:R-:W-:Y:S05]  /*bde0*/  BPT.TRAP 0x1 ;  /* 0x000000040000795c */ /* 0x000fea0000300000 */
[----:B------:R-:W-:-:S04]  /*bdf0*/  HFMA2 R3, -RZ, RZ, 0, 0 ;  /* 0x00000000ff037431 */ /* 0x000fc800000001ff */
[----:B------:R-:W-:Y:S05]  /*be00*/  RET.REL.NODEC R2 `(_ZN7cutlass13device_kernelINS_4gemm6kernel13GemmUniversalIN4cute5tupleIJiiiiEEENS1_10collective13CollectiveMmaINS1_35MainloopSm100TmaUmmaWarpSpecializedILi7ELi2ELi2ENS5_IJNS4_1CILi1EEESB_SB_EEEEENS5_IJNSA_ILi128EEENSA_ILi256EEENSA_ILi64EEEEEEaNS5_IJlSB_lEEEaSI_NS4_8TiledMMAINS4_8MMA_AtomIJNS4_15SM100_MMA_S8_SSIaaiLi128ELi256ELNS4_4UMMA5MajorE0ELSN_0ELNSM_8SaturateE0EEEEEENS4_6LayoutISC_NS5_IJNSA_ILi0EEESS_SS_EEEEENS5_IJNS4_10UnderscoreESV_SV_EEEEENS4_13SM90_TMA_LOADENS4_14ComposedLayoutINS4_7SwizzleILi2ELi4ELi3EEENS4_18smem_ptr_flag_bitsILi8EEENSR_INS5_IJNSA_ILi8EEESG_EEENS5_IJSG_SB_EEEEEEEvNS4_8identityESY_S18_vS19_EENS_8epilogue10collective18CollectiveEpilogueINS1B_23Sm100TmaWarpSpecializedILi4ELi2ELi64ELb0ELb0EEEJSH_NS5_IJNSR_ISE_SB_EENSR_ISG_SB_EEEEEaSI_aSI_NS1B_6fusion15FusionCallbacksIS1F_NS1J_17LinearCombinationIaiaiLNS_15FloatRoundStyleE2EEESH_S1I_JEEENS4_5SM1004TMEM4LOAD26SM100_TMEM_LOAD_32dp32b64xESY_S18_NS4_39AutoVectorizingCopyWithAssumedAlignmentILi128EEENS4_14SM90_TMA_STOREES18_S1U_S1U_EEEvvEEEEvNT_6ParamsE) ;  /* 0xffffff40027c7950 */ /* 0x000fea0003c3ffff */
        .weak           $__internal_1_$__cuda_sm10x_tcgen05_guardrail_trap_phase_invalid_during_alloc
        .type           $__internal_1_$__cuda_sm10x_tcgen05_guardrail_trap_phase_invalid_during_alloc,@function
        .size           $__internal_1_$__cuda_sm10x_tcgen05_guardrail_trap_phase_invalid_during_alloc,($__internal_2_$__cuda_sm10x_tcgen05_guardrail_trap_unallocated_columns_being_dealloced - $__internal_1_$__cuda_sm10x_tcgen05_guardrail_trap_phase_invalid_during_alloc)
$__internal_1_$__cuda_sm10x_tcgen05_guardrail_trap_phase_invalid_during_alloc:
[----:B------:R-:W-:Y:S05]  /*be10*/  BPT.TRAP 0x1 ;  /* 0x000000040000795c */ /* 0x000fea0000300000 */
[----:B------:R-:W-:-:S04]  /*be20*/  MOV R3, 0x0 ;  /* 0x0000000000037802 */ /* 0x000fc80000000f00 */
[----:B------:R-:W-:Y:S05]  /*be30*/  RET.REL.NODEC R2 `(_ZN7cutlass13device_kernelINS_4gemm6kernel13GemmUniversalIN4cute5tupleIJiiiiEEENS1_10collective13CollectiveMmaINS1_35MainloopSm100TmaUmmaWarpSpecializedILi7ELi2ELi2ENS5_IJNS4_1CILi1EEESB_SB_EEEEENS5_IJNSA_ILi128EEENSA_ILi256EEENSA_ILi64EEEEEEaNS5_IJlSB_lEEEaSI_NS4_8TiledMMAINS4_8MMA_AtomIJNS4_15SM100_MMA_S8_SSIaaiLi128ELi256ELNS4_4UMMA5MajorE0ELSN_0ELNSM_8SaturateE0EEEEEENS4_6LayoutISC_NS5_IJNSA_ILi0EEESS_SS_EEEEENS5_IJNS4_10UnderscoreESV_SV_EEEEENS4_13SM90_TMA_LOADENS4_14ComposedLayoutINS4_7SwizzleILi2ELi4ELi3EEENS4_18smem_ptr_flag_bitsILi8EEENSR_INS5_IJNSA_ILi8EEESG_EEENS5_IJSG_SB_EEEEEEEvNS4_8identityESY_S18_vS19_EENS_8epilogue10collective18CollectiveEpilogueINS1B_23Sm100TmaWarpSpecializedILi4ELi2ELi64ELb0ELb0EEEJSH_NS5_IJNSR_ISE_SB_EENSR_ISG_SB_EEEEEaSI_aSI_NS1B_6fusion15FusionCallbacksIS1F_NS1J_17LinearCombinationIaiaiLNS_15FloatRoundStyleE2EEESH_S1I_JEEENS4_5SM1004TMEM4LOAD26SM100_TMEM_LOAD_32dp32b64xESY_S18_NS4_39AutoVectorizingCopyWithAssumedAlignmentILi128EEENS4_14SM90_TMA_STOREES18_S1U_S1U_EEEvvEEEEvNT_6ParamsE) ;  /* 0xffffff4002707950 */ /* 0x000fea0003c3ffff */
        .weak           $__internal_2_$__cuda_sm10x_tcgen05_guardrail_trap_unallocated_columns_being_dealloced
        .type           $__internal_2_$__cuda_sm10x_tcgen05_guardrail_trap_unallocated_columns_being_dealloced,@function
        .size           $__internal_2_$__cuda_sm10x_tcgen05_guardrail_trap_unallocated_columns_being_dealloced,(.L_x_173 - $__internal_2_$__cuda_sm10x_tcgen05_guardrail_trap_unallocated_columns_being_dealloced)
$__internal_2_$__cuda_sm10x_tcgen05_guardrail_trap_unallocated_columns_being_dealloced:
[----:B------:R-:W-:Y:S05]  /*be40*/  BPT.TRAP 0x1 ;  /* 0x000000040000795c */ /* 0x000fea0000300000 */
[----:B------:R-:W-:-:S04]  /*be50*/  HFMA2 R3, -RZ, RZ, 0, 0 ;  /* 0x00000000ff037431 */ /* 0x000fc800000001ff */
[----:B------:R-:W-:Y:S05]  /*be60*/  RET.REL.NODEC R2 `(_ZN7cutlass13device_kernelINS_4gemm6kernel13GemmUniversalIN4cute5tupleIJiiiiEEENS1_10collective13CollectiveMmaINS1_35MainloopSm100TmaUmmaWarpSpecializedILi7ELi2ELi2ENS5_IJNS4_1CILi1EEESB_SB_EEEEENS5_IJNSA_ILi128EEENSA_ILi256EEENSA_ILi64EEEEEEaNS5_IJlSB_lEEEaSI_NS4_8TiledMMAINS4_8MMA_AtomIJNS4_15SM100_MMA_S8_SSIaaiLi128ELi256ELNS4_4UMMA5MajorE0ELSN_0ELNSM_8SaturateE0EEEEEENS4_6LayoutISC_NS5_IJNSA_ILi0EEESS_SS_EEEEENS5_IJNS4_10UnderscoreESV_SV_EEEEENS4_13SM90_TMA_LOADENS4_14ComposedLayoutINS4_7SwizzleILi2ELi4ELi3EEENS4_18smem_ptr_flag_bitsILi8EEENSR_INS5_IJNSA_ILi8EEESG_EEENS5_IJSG_SB_EEEEEEEvNS4_8identityESY_S18_vS19_EENS_8epilogue10collective18CollectiveEpilogueINS1B_23Sm100TmaWarpSpecializedILi4ELi2ELi64ELb0ELb0EEEJSH_NS5_IJNSR_ISE_SB_EENSR_ISG_SB_EEEEEaSI_aSI_NS1B_6fusion15FusionCallbacksIS1F_NS1J_17LinearCombinationIaiaiLNS_15FloatRoundStyleE2EEESH_S1I_JEEENS4_5SM1004TMEM4LOAD26SM100_TMEM_LOAD_32dp32b64xESY_S18_NS4_39AutoVectorizingCopyWithAssumedAlignmentILi128EEENS4_14SM90_TMA_STOREES18_S1U_S1U_EEEvvEEEEvNT_6ParamsE) ;  /* 0xffffff4002647950 */ /* 0x000fea0003c3ffff */
.L_x_172:
[----:B------:R-:W-:-:S00]  /*be70*/  BRA `(.L_x_172) ;  /* 0xfffffffc00fc7947 */ /* 0x000fc0000383ffff */
[----:B------:R-:W-:-:S00]  /*be80*/  NOP ;  /* 0x0000000000007918 */ /* 0x000fc00000000000 */
[----:B------:R-:W-:-:S00]  /*be90*/  NOP ;  /* 0x0000000000007918 */ /* 0x000fc00000000000 */
[----:B------:R-:W-:-:S00]  /*bea0*/  NOP ;  /* 0x0000000000007918 */ /* 0x000fc00000000000 */
[----:B------:R-:W-:-:S00]  /*beb0*/  NOP ;  /* 0x0000000000007918 */ /* 0x000fc00000000000 */
[----:B------:R-:W-:-:S00]  /*bec0*/  NOP ;  /* 0x0000000000007918 */ /* 0x000fc00000000000 */
[----:B------:R-:W-:-:S00]  /*bed0*/  NOP ;  /* 0x0000000000007918 */ /* 0x000fc00000000000 */
[----:B------:R-:W-:-:S00]  /*bee0*/  NOP ;  /* 0x0000000000007918 */ /* 0x000fc00000000000 */
[----:B------:R-:W-:-:S00]  /*bef0*/  NOP ;  /* 0x0000000000007918 */ /* 0x000fc00000000000 */
.L_x_173:


//--------------------- .nv.global.init           --------------------------
	.section	.nv.global.init,"aw",@progbits
.nv.global.init:
	.type		$str$27,@object
	.size		$str$27,($str$28 - $str$27)
$str$27:
        /*0000*/ 	.byte	0x28, 0x61, 0x64, 0x64, 0x72, 0x65, 0x73, 0x73, 0x20, 0x26, 0x20, 0x6d, 0x61, 0x73, 0x6b, 0x29
        /*0010*/ 	.byte	0x20, 0x3d, 0x3d, 0x20, 0x30, 0x00
	.type		$str$28,@object
	.size		$str$28,($str$26 - $str$28)
$str$28:
        /*0016*/ 	.byte	0x2f, 0x74, 0x6d, 0x70, 0x2f, 0x63, 0x75, 0x74, 0x6c, 0x61, 0x73, 0x73, 0x5f, 0x73, 0x77, 0x65
        /*0026*/ 	.byte	0x65, 0x70, 0x5f, 0x73, 0x72, 0x63, 0x2f, 0x69, 0x6e, 0x63, 0x6c, 0x75, 0x64, 0x65, 0x2f, 0x63
        /*0036*/ 	.byte	0x75, 0x74, 0x65, 0x2f, 0x70, 0x6f, 0x69, 0x6e, 0x74, 0x65, 0x72, 0x5f, 0x66, 0x6c, 0x61, 0x67
        /*0046*/ 	.byte	0x67, 0x65, 0x64, 0x2e, 0x68, 0x70, 0x70, 0x00
	.type		$str$26,@object
	.size		$str$26,($str$25 - $str$26)
$str$26:
        /*004e*/ 	.byte	0x2f, 0x74, 0x6d, 0x70, 0x2f, 0x63, 0x75, 0x74, 0x6c, 0x61, 0x73, 0x73, 0x5f, 0x73, 0x77, 0x65
        /*005e*/ 	.byte	0x65, 0x70, 0x5f, 0x73, 0x72, 0x63, 0x2f, 0x69, 0x6e, 0x63, 0x6c, 0x75, 0x64, 0x65, 0x2f, 0x63
        /*006e*/ 	.byte	0x75, 0x74, 0x65, 0x2f, 0x61, 0x74, 0x6f, 0x6d, 0x2f, 0x63, 0x6f, 0x70, 0x79, 0x5f, 0x74, 0x72
        /*007e*/ 	.byte	0x61, 0x69, 0x74, 0x73, 0x5f, 0x73, 0x6d, 0x31, 0x30, 0x30, 0x2e, 0x68, 0x70, 0x70, 0x00
	.type		$str$25,@object
	.size		$str$25,(__unnamed_1 - $str$25)
$str$25:
        /*008d*/ 	.byte	0x28, 0x28, 0x75, 0x69, 0x6e, 0x74, 0x33, 0x32, 0x5f, 0x74, 0x28, 0x74, 0x68, 0x72, 0x65, 0x61
        /*009d*/ 	.byte	0x64, 0x49, 0x64, 0x78, 0x2e, 0x78, 0x29, 0x20, 0x2f, 0x20, 0x33, 0x32, 0x29, 0x20, 0x25, 0x20
        /*00ad*/ 	.byte	0x34, 0x29, 0x20, 0x3d, 0x3d, 0x20, 0x28, 0x28, 0x28, 0x74, 0x6d, 0x65, 0x6d, 0x5f, 0x61, 0x64
        /*00bd*/ 	.byte	0x64, 0x72, 0x20, 0x3e, 0x3e, 0x20, 0x31, 0x36, 0x29, 0x20, 0x2f, 0x20, 0x33, 0x32, 0x29, 0x20
        /*00cd*/ 	.byte	0x25, 0x20, 0x34, 0x29, 0x00
	.type		__unnamed_1,@object
	.size		__unnamed_1,(__unnamed_2 - __unnamed_1)
__unnamed_1:
        /*00d2*/ 	.byte	0x61, 0x75, 0x74, 0x6f, 0x20, 0x63, 0x75, 0x74, 0x65, 0x3a, 0x3a, 0x61, 0x73, 0x5f, 0x70, 0x6f
        /* <DEDUP_REMOVED lines=24> */
        /*0262*/ 	.byte	0x5d, 0x00
	.type		__unnamed_2,@object
	.size		__unnamed_2,(__unnamed_3 - __unnamed_2)
__unnamed_2:
        /* <DEDUP_REMOVED lines=26> */
	.type		__unnamed_3,@object
	.size		__unnamed_3,(.L_3 - __unnamed_3)
__unnamed_3:
        /* <DEDUP_REMOVED lines=42> */
        /*0696*/ 	.byte	0x43, 0x3c, 0x30, 0x3e, 0x3e, 0x3e, 0x3e, 0x5d, 0x00
.L_3:


//--------------------- .nv.shared._ZN7cutlass13device_kernelINS_4gemm6kernel13GemmUniversalIN4cute5tupleIJiiiiEEENS1_10collective13CollectiveMmaINS1_35MainloopSm100TmaUmmaWarpSpecializedILi7ELi2ELi2ENS5_IJNS4_1CILi1EEESB_SB_EEEEENS5_IJNSA_ILi128EEENSA_ILi256EEENSA_ILi64EEEEEEaNS5_IJlSB_lEEEaSI_NS4_8TiledMMAINS4_8MMA_AtomIJNS4_15SM100_MMA_S8_SSIaaiLi128ELi256ELNS4_4UMMA5MajorE0ELSN_0ELNSM_8SaturateE0EEEEEENS4_6LayoutISC_NS5_IJNSA_ILi0EEESS_SS_EEEEENS5_IJNS4_10UnderscoreESV_SV_EEEEENS4_13SM90_TMA_LOADENS4_14ComposedLayoutINS4_7SwizzleILi2ELi4ELi3EEENS4_18smem_ptr_flag_bitsILi8EEENSR_INS5_IJNSA_ILi8EEESG_EEENS5_IJSG_SB_EEEEEEEvNS4_8identityESY_S18_vS19_EENS_8epilogue10collective18CollectiveEpilogueINS1B_23Sm100TmaWarpSpecializedILi4ELi2ELi64ELb0ELb0EEEJSH_NS5_IJNSR_ISE_SB_EENSR_ISG_SB_EEEEEaSI_aSI_NS1B_6fusion15FusionCallbacksIS1F_NS1J_17LinearCombinationIaiaiLNS_15FloatRoundStyleE2EEESH_S1I_JEEENS4_5SM1004TMEM4LOAD26SM100_TMEM_LOAD_32dp32b64xESY_S18_NS4_39AutoVectorizingCopyWithAssumedAlignmentILi128EEENS4_14SM90_TMA_STOREES18_S1U_S1U_EEEvvEEEEvNT_6ParamsE --------------------------
	.section	.nv.shared._ZN7cutlass13device_kernelINS_4gemm6kernel13GemmUniversalIN4cute5tupleIJiiiiEEENS1_10collective13CollectiveMmaINS1_35MainloopSm100TmaUmmaWarpSpecializedILi7ELi2ELi2ENS5_IJNS4_1CILi1EEESB_SB_EEEEENS5_IJNSA_ILi128EEENSA_ILi256EEENSA_ILi64EEEEEEaNS5_IJlSB_lEEEaSI_NS4_8TiledMMAINS4_8MMA_AtomIJNS4_15SM100_MMA_S8_SSIaaiLi128ELi256ELNS4_4UMMA5MajorE0ELSN_0ELNSM_8SaturateE0EEEEEENS4_6LayoutISC_NS5_IJNSA_ILi0EEESS_SS_EEEEENS5_IJNS4_10UnderscoreESV_SV_EEEEENS4_13SM90_TMA_LOADENS4_14ComposedLayoutINS4_7SwizzleILi2ELi4ELi3EEENS4_18smem_ptr_flag_bitsILi8EEENSR_INS5_IJNSA_ILi8EEESG_EEENS5_IJSG_SB_EEEEEEEvNS4_8identityESY_S18_vS19_EENS_8epilogue10collective18CollectiveEpilogueINS1B_23Sm100TmaWarpSpecializedILi4ELi2ELi64ELb0ELb0EEEJSH_NS5_IJNSR_ISE_SB_EENSR_ISG_SB_EEEEEaSI_aSI_NS1B_6fusion15FusionCallbacksIS1F_NS1J_17LinearCombinationIaiaiLNS_15FloatRoundStyleE2EEESH_S1I_JEEENS4_5SM1004TMEM4LOAD26SM100_TMEM_LOAD_32dp32b64xESY_S18_NS4_39AutoVectorizingCopyWithAssumedAlignmentILi128EEENS4_14SM90_TMA_STOREES18_S1U_S1U_EEEvvEEEEvNT_6ParamsE,"aw",@nobits
	.sectionflags	@""
	.align	16
	.zero		1024


//--------------------- .nv.shared.reserved.0     --------------------------
	.section	.nv.shared.reserved.0,"aw",@nobits
	.weak		__nv_reservedSMEM_offset_0_alias
	.size		__nv_reservedSMEM_offset_0_alias, 0, 64
	.other		__nv_reservedSMEM_offset_0_alias,@"STO_CUDA_RESERVED_SHARED STV_DEFAULT"
__nv_reservedSMEM_offset_0_alias:
	.zero		0
.nv.shared.reserved.0:
	.zero		64
	.weak		__nv_reservedSMEM_tcgen05_partition
	.type		__nv_reservedSMEM_tcgen05_partition,@object
	.size		__nv_reservedSMEM_tcgen05_partition,(.L_0 - __nv_reservedSMEM_tcgen05_partition)
__nv_reservedSMEM_tcgen05_partition:
	.zero		32
.L_0:


//--------------------- .nv.global                --------------------------
	.section	.nv.global,"aw",@nobits
.nv.global:
	.type		_ZN40_INTERNAL_dcf401c7_4_k_cu_12f2aa1e_269634cute1_E,@object
	.size		_ZN40_INTERNAL_dcf401c7_4_k_cu_12f2aa1e_269634cute1_E,(_ZN40_INTERNAL_dcf401c7_4_k_cu_12f2aa1e_269634cuda3std3__45__cpo6cbeginE - _ZN40_INTERNAL_dcf401c7_4_k_cu_12f2aa1e_269634cute1_E)
_ZN40_INTERNAL_dcf401c7_4_k_cu_12f2aa1e_269634cute1_E:
	.zero		1
	.type		_ZN40_INTERNAL_dcf401c7_4_k_cu_12f2aa1e_269634cuda3std3__45__cpo6cbeginE,@object
	.size		_ZN40_INTERNAL_dcf401c7_4_k_cu_12f2aa1e_269634cuda3std3__45__cpo6cbeginE,(_ZN40_INTERNAL_dcf401c7_4_k_cu_12f2aa1e_269634cuda3std3__48in_placeE - _ZN40_INTERNAL_dcf401c7_4_k_cu_12f2aa1e_269634cuda3std3__45__cpo6cbeginE)
_ZN40_INTERNAL_dcf401c7_4_k_cu_12f2aa1e_269634cuda3std3__45__cpo6cbeginE:
	.zero		1
	.type		_ZN40_INTERNAL_dcf401c7_4_k_cu_12f2aa1e_269634cuda3std3__48in_placeE,@object
	.size		_ZN40_INTERNAL_dcf401c7_4_k_cu_12f2aa1e_269634cuda3std3__48in_placeE,(_ZN40_INTERNAL_dcf401c7_4_k_cu_12f2aa1e_269634cuda3std6ranges3__45__cpo9iter_moveE - _ZN40_INTERNAL_dcf401c7_4_k_cu_12f2aa1e_269634cuda3std3__48in_placeE)
_ZN40_INTERNAL_dcf401c7_4_k_cu_12f2aa1e_269634cuda3std3__48in_placeE:
	.zero		1
	.type		_ZN40_INTERNAL_dcf401c7_4_k_cu_12f2aa1e_269634cuda3std6ranges3__45__cpo9iter_moveE,@object
	.size		_ZN40_INTERNAL_dcf401c7_4_k_cu_12f2aa1e_269634cuda3std6ranges3__45__cpo9iter_moveE,(_ZN40_INTERNAL_dcf401c7_4_k_cu_12f2aa1e_269634cuda3std3__45__cpo5beginE - _ZN40_INTERNAL_dcf401c7_4_k_cu_12f2aa1e_269634cuda3std6ranges3__45__cpo9iter_moveE)
_ZN40_INTERNAL_dcf401c7_4_k_cu_12f2aa1e_269634cuda3std6ranges3__45__cpo9iter_moveE:
	.zero		1
	.type		_ZN40_INTERNAL_dcf401c7_4_k_cu_12f2aa1e_269634cuda3std3__45__cpo5beginE,@object
	.size		_ZN40_INTERNAL_dcf401c7_4_k_cu_12f2aa1e_269634cuda3std3__45__cpo5beginE,(_ZN40_INTERNAL_dcf401c7_4_k_cu_12f2aa1e_269634cuda3std3__442_GLOBAL__N__dcf401c7_4_k_cu_12f2aa1e_269636ignoreE - _ZN40_INTERNAL_dcf401c7_4_k_cu_12f2aa1e_269634cuda3std3__45__cpo5beginE)
_ZN40_INTERNAL_dcf401c7_4_k_cu_12f2aa1e_269634cuda3std3__45__cpo5beginE:
	.zero		1
	.type		_ZN40_INTERNAL_dcf401c7_4_k_cu_12f2aa1e_269634cuda3std3__442_GLOBAL__N__dcf401c7_4_k_cu_12f2aa1e_269636ignoreE,@object
	.size		_ZN40_INTERNAL_dcf401c7_4_k_cu_12f2aa1e_269634cuda3std3__442_GLOBAL__N__dcf401c7_4_k_cu_12f2aa1e_269636ignoreE,(_ZN40_INTERNAL_dcf401c7_4_k_cu_12f2aa1e_269634cute7productE - _ZN40_INTERNAL_dcf401c7_4_k_cu_12f2aa1e_269634cuda3std3__442_GLOBAL__N__dcf401c7_4_k_cu_12f2aa1e_269636ignoreE)
_ZN40_INTERNAL_dcf401c7_4_k_cu_12f2aa1e_269634cuda3std3__442_GLOBAL__N__dcf401c7_4_k_cu_12f2aa1e_269636ignoreE:
	.zero		1
	.type		_ZN40_INTERNAL_dcf401c7_4_k_cu_12f2aa1e_269634cute7productE,@object
	.size		_ZN40_INTERNAL_dcf401c7_4_k_cu_12f2aa1e_269634cute7productE,(_ZN40_INTERNAL_dcf401c7_4_k_cu_12f2aa1e_269634cuda3std3__45__cpo3endE - _ZN40_INTERNAL_dcf401c7_4_k_cu_12f2aa1e_269634cute7productE)
_ZN40_INTERNAL_dcf401c7_4_k_cu_12f2aa1e_269634cute7productE:
	.zero		1
	.type		_ZN40_INTERNAL_dcf401c7_4_k_cu_12f2aa1e_269634cuda3std3__45__cpo3endE,@object
	.size		_ZN40_INTERNAL_dcf401c7_4_k_cu_12f2aa1e_269634cuda3std3__45__cpo3endE,(_ZN40_INTERNAL_dcf401c7_4_k_cu_12f2aa1e_269634cuda3std3__419piecewise_constructE - _ZN40_INTERNAL_dcf401c7_4_k_cu_12f2aa1e_269634cuda3std3__45__cpo3endE)
_ZN40_INTERNAL_dcf401c7_4_k_cu_12f2aa1e_269634cuda3std3__45__cpo3endE:
	.zero		1
	.type		_ZN40_INTERNAL_dcf401c7_4_k_cu_12f2aa1e_269634cuda3std3__419piecewise_constructE,@object
	.size		_ZN40_INTERNAL_dcf401c7_4_k_cu_12f2aa1e_269634cuda3std3__419piecewise_constructE,(_ZN40_INTERNAL_dcf401c7_4_k_cu_12f2aa1e_269634cuda3std3__45__cpo4cendE - _ZN40_INTERNAL_dcf401c7_4_k_cu_12f2aa1e_269634cuda3std3__419piecewise_constructE)
_ZN40_INTERNAL_dcf401c7_4_k_cu_12f2aa1e_269634cuda3std3__419piecewise_constructE:
	.zero		1
	.type		_ZN40_INTERNAL_dcf401c7_4_k_cu_12f2aa1e_269634cuda3std3__45__cpo4cendE,@object
	.size		_ZN40_INTERNAL_dcf401c7_4_k_cu_12f2aa1e_269634cuda3std3__45__cpo4cendE,(_ZN40_INTERNAL_dcf401c7_4_k_cu_12f2aa1e_269634cuda3std6ranges3__45__cpo4swapE - _ZN40_INTERNAL_dcf401c7_4_k_cu_12f2aa1e_269634cuda3std3__45__cpo4cendE)
_ZN40_INTERNAL_dcf401c7_4_k_cu_12f2aa1e_269634cuda3std3__45__cpo4cendE:
	.zero		1
	.type		_ZN40_INTERNAL_dcf401c7_4_k_cu_12f2aa1e_269634cuda3std6ranges3__45__cpo4swapE,@object
	.size		_ZN40_INTERNAL_dcf401c7_4_k_cu_12f2aa1e_269634cuda3std6ranges3__45__cpo4swapE,(.L_11 - _ZN40_INTERNAL_dcf401c7_4_k_cu_12f2aa1e_269634cuda3std6ranges3__45__cpo4swapE)
_ZN40_INTERNAL_dcf401c7_4_k_cu_12f2aa1e_269634cuda3std6ranges3__45__cpo4swapE:
	.zero		1
.L_11:


//--------------------- .nv.constant0._ZN7cutlass13device_kernelINS_4gemm6kernel13GemmUniversalIN4cute5tupleIJiiiiEEENS1_10collective13CollectiveMmaINS1_35MainloopSm100TmaUmmaWarpSpecializedILi7ELi2ELi2ENS5_IJNS4_1CILi1EEESB_SB_EEEEENS5_IJNSA_ILi128EEENSA_ILi256EEENSA_ILi64EEEEEEaNS5_IJlSB_lEEEaSI_NS4_8TiledMMAINS4_8MMA_AtomIJNS4_15SM100_MMA_S8_SSIaaiLi128ELi256ELNS4_4UMMA5MajorE0ELSN_0ELNSM_8SaturateE0EEEEEENS4_6LayoutISC_NS5_IJNSA_ILi0EEESS_SS_EEEEENS5_IJNS4_10UnderscoreESV_SV_EEEEENS4_13SM90_TMA_LOADENS4_14ComposedLayoutINS4_7SwizzleILi2ELi4ELi3EEENS4_18smem_ptr_flag_bitsILi8EEENSR_INS5_IJNSA_ILi8EEESG_EEENS5_IJSG_SB_EEEEEEEvNS4_8identityESY_S18_vS19_EENS_8epilogue10collective18CollectiveEpilogueINS1B_23Sm100TmaWarpSpecializedILi4ELi2ELi64ELb0ELb0EEEJSH_NS5_IJNSR_ISE_SB_EENSR_ISG_SB_EEEEEaSI_aSI_NS1B_6fusion15FusionCallbacksIS1F_NS1J_17LinearCombinationIaiaiLNS_15FloatRoundStyleE2EEESH_S1I_JEEENS4_5SM1004TMEM4LOAD26SM100_TMEM_LOAD_32dp32b64xESY_S18_NS4_39AutoVectorizingCopyWithAssumedAlignmentILi128EEENS4_14SM90_TMA_STOREES18_S1U_S1U_EEEvvEEEEvNT_6ParamsE --------------------------
	.section	.nv.constant0._ZN7cutlass13device_kernelINS_4gemm6kernel13GemmUniversalIN4cute5tupleIJiiiiEEENS1_10collective13CollectiveMmaINS1_35MainloopSm100TmaUmmaWarpSpecializedILi7ELi2ELi2ENS5_IJNS4_1CILi1EEESB_SB_EEEEENS5_IJNSA_ILi128EEENSA_ILi256EEENSA_ILi64EEEEEEaNS5_IJlSB_lEEEaSI_NS4_8TiledMMAINS4_8MMA_AtomIJNS4_15SM100_MMA_S8_SSIaaiLi128ELi256ELNS4_4UMMA5MajorE0ELSN_0ELNSM_8SaturateE0EEEEEENS4_6LayoutISC_NS5_IJNSA_ILi0EEESS_SS_EEEEENS5_IJNS4_10UnderscoreESV_SV_EEEEENS4_13SM90_TMA_LOADENS4_14ComposedLayoutINS4_7SwizzleILi2ELi4ELi3EEENS4_18smem_ptr_flag_bitsILi8EEENSR_INS5_IJNSA_ILi8EEESG_EEENS5_IJSG_SB_EEEEEEEvNS4_8identityESY_S18_vS19_EENS_8epilogue10collective18CollectiveEpilogueINS1B_23Sm100TmaWarpSpecializedILi4ELi2ELi64ELb0ELb0EEEJSH_NS5_IJNSR_ISE_SB_EENSR_ISG_SB_EEEEEaSI_aSI_NS1B_6fusion15FusionCallbacksIS1F_NS1J_17LinearCombinationIaiaiLNS_15FloatRoundStyleE2EEESH_S1I_JEEENS4_5SM1004TMEM4LOAD26SM100_TMEM_LOAD_32dp32b64xESY_S18_NS4_39AutoVectorizingCopyWithAssumedAlignmentILi128EEENS4_14SM90_TMA_STOREES18_S1U_S1U_EEEvvEEEEvNT_6ParamsE,"a",@progbits
	.sectionflags	@""
	.align	4
.nv.constant0._ZN7cutlass13device_kernelINS_4gemm6kernel13GemmUniversalIN4cute5tupleIJiiiiEEENS1_10collective13CollectiveMmaINS1_35MainloopSm100TmaUmmaWarpSpecializedILi7ELi2ELi2ENS5_IJNS4_1CILi1EEESB_SB_EEEEENS5_IJNSA_ILi128EEENSA_ILi256EEENSA_ILi64EEEEEEaNS5_IJlSB_lEEEaSI_NS4_8TiledMMAINS4_8MMA_AtomIJNS4_15SM100_MMA_S8_SSIaaiLi128ELi256ELNS4_4UMMA5MajorE0ELSN_0ELNSM_8SaturateE0EEEEEENS4_6LayoutISC_NS5_IJNSA_ILi0EEESS_SS_EEEEENS5_IJNS4_10UnderscoreESV_SV_EEEEENS4_13SM90_TMA_LOADENS4_14ComposedLayoutINS4_7SwizzleILi2ELi4ELi3EEENS4_18smem_ptr_flag_bitsILi8EEENSR_INS5_IJNSA_ILi8EEESG_EEENS5_IJSG_SB_EEEEEEEvNS4_8identityESY_S18_vS19_EENS_8epilogue10collective18CollectiveEpilogueINS1B_23Sm100TmaWarpSpecializedILi4ELi2ELi64ELb0ELb0EEEJSH_NS5_IJNSR_ISE_SB_EENSR_ISG_SB_EEEEEaSI_aSI_NS1B_6fusion15FusionCallbacksIS1F_NS1J_17LinearCombinationIaiaiLNS_15FloatRoundStyleE2EEESH_S1I_JEEENS4_5SM1004TMEM4LOAD26SM100_TMEM_LOAD_32dp32b64xESY_S18_NS4_39AutoVectorizingCopyWithAssumedAlignmentILi128EEENS4_14SM90_TMA_STOREES18_S1U_S1U_EEEvvEEEEvNT_6ParamsE:
	.zero		2944


//--------------------- SYMBOLS --------------------------

	.type		.nv.reservedSmem.offset0,@object
	.size		.nv.reservedSmem.offset0,0x4
	.type		.nv.reservedSmem.cap,@object
	.size		.nv.reservedSmem.cap,0x4
	.type		__assertfail,@function
